// auto-generated by cutlass_sweep.gemm — config: {"arch": "sm_90", "cluster_m": 1, "cluster_n": 2, "dtype": "e4m3", "dtype_b": "e4m3", "layout": "nt", "stages": 0, "tile_k": 64, "tile_m": 64, "tile_n": 128}
#include "cutlass/cutlass.h"
#include "cutlass/gemm/collective/collective_builder.hpp"
#include "cutlass/gemm/device/gemm_universal_adapter.h"
#include "cutlass/gemm/kernel/gemm_universal.hpp"
#include "cutlass/epilogue/collective/collective_builder.hpp"

using ElemA = cutlass::float_e4m3_t;
using ElemB = cutlass::float_e4m3_t;
using ElemCD = cutlass::float_e4m3_t;
using Acc  = float;
using TileShape    = cute::Shape<cute::_64, cute::_128, cute::_64>;
using ClusterShape = cute::Shape<cute::_1, cute::_2, cute::_1>;

using CollectiveEpilogue = typename cutlass::epilogue::collective::CollectiveBuilder<
    cutlass::arch::Sm90, cutlass::arch::OpClassTensorOp,
    TileShape, ClusterShape,
    cutlass::epilogue::collective::EpilogueTileAuto,
    Acc, Acc,
    ElemCD, cutlass::layout::RowMajor, 128 / cutlass::sizeof_bits<ElemCD>::value,
    ElemCD, cutlass::layout::RowMajor, 128 / cutlass::sizeof_bits<ElemCD>::value,
    cutlass::epilogue::collective::EpilogueScheduleAuto
  >::CollectiveOp;

using CollectiveMainloop = typename cutlass::gemm::collective::CollectiveBuilder<
    cutlass::arch::Sm90, cutlass::arch::OpClassTensorOp,
    ElemA, cutlass::layout::RowMajor, 128 / cutlass::sizeof_bits<ElemA>::value,
    ElemB, cutlass::layout::ColumnMajor, 128 / cutlass::sizeof_bits<ElemB>::value,
    Acc,
    TileShape, ClusterShape,
    cutlass::gemm::collective::StageCountAutoCarveout<static_cast<int>(sizeof(typename CollectiveEpilogue::SharedStorage))>,
    cutlass::gemm::collective::KernelScheduleAuto
  >::CollectiveOp;

using GemmKernel = cutlass::gemm::kernel::GemmUniversal<
    cute::Shape<int,int,int,int>,
    CollectiveMainloop,
    CollectiveEpilogue
>;
using Gemm = cutlass::gemm::device::GemmUniversalAdapter<GemmKernel>;

// Force the device kernel symbol into the cubin without needing a host main.
auto* _anchor = &cutlass::device_kernel<GemmKernel>;


// ===== COMPILED SASS (sm_90a) =====

	.target	sm_90a

	.elftype	@"ET_EXEC"


//--------------------- .note.nv.tkinfo           --------------------------
	.section	.note.nv.tkinfo,"",@"SHT_NOTE"
	.sectionflags	@"SHF_NOTE_NV_TKINFO"
	.tkinfo
        /*0018*/ 	.word	0x00000002
        /*0030*/ 	.string	""
        /*0030*/ 	.string	"ptxas"
        /*0030*/ 	.string	"Cuda compilation tools, release 13.0, V13.0.88"
        /*0030*/ 	.string	"Build cuda_13.0.r13.0/compiler.36424714_0"
        /*0030*/ 	.string	"-arch sm_90a -m 64 "



//--------------------- .note.nv.cuinfo           --------------------------
	.section	.note.nv.cuinfo,"",@"SHT_NOTE"
	.sectionflags	@"SHF_NOTE_NV_CUINFO"
        /*0018*/ 	.short	0x0002
        /*001a*/ 	.short	0x005a
        /*001c*/ 	.short	0x0082
	.zero		2


//--------------------- .nv.info                  --------------------------
	.section	.nv.info,"",@"SHT_CUDA_INFO"
	.align	4


	//----- nvinfo : EIATTR_REGCOUNT
	.align		4
        /*0000*/ 	.byte	0x04, 0x2f
        /*0002*/ 	.short	(.L_12 - .L_11)
	.align		4
.L_11:
        /*0004*/ 	.word	index@(_ZN7cutlass13device_kernelINS_4gemm6kernel13GemmUniversalIN4cute5tupleIJiiiiEEENS1_10collective13CollectiveMmaINS1_37MainloopSm90TmaGmmaWarpSpecializedFP8ILi18ENS5_IJNS4_1CILi1EEENSA_ILi2EEESB_EEENS1_32KernelTmaWarpSpecializedPingpongEEENS5_IJNSA_ILi64EEENSA_ILi128EEESG_EEENS_12float_e4m3_tENS5_IJlSB_lEEESJ_SK_NS4_8TiledMMAINS4_8MMA_AtomIJNS4_4SM904GMMA31MMA_64x128x32_F32E4M3E4M3_SS_TNILNSO_7ScaleInE1ELSQ_1EEEEEENS4_6LayoutINS5_IJSB_SB_SB_EEENS5_IJNSA_ILi0EEESV_SV_EEEEENS5_IJNS4_10UnderscoreESY_SY_EEEEENS4_23SM90_TMA_LOAD_MULTICASTENS4_14ComposedLayoutINS4_7SwizzleILi2ELi4ELi3EEENS4_18smem_ptr_flag_bitsILi8EEENST_INS5_IJNSA_ILi8EEESG_EEENS5_IJSG_SB_EEEEEEEvNS4_8identityENS4_13SM90_TMA_LOADES1B_vS1C_EENS_8epilogue10collective6detail29Sm90TmaWarpSpecializedAdapterINS1G_15DefaultEpilogueISJ_SK_SK_NS1F_6thread17LinearCombinationISJ_Li1EffLNS1K_9ScaleType4KindE0ELNS_15FloatRoundStyleE2ESJ_EENS1_15EpilogueDefaultEEEEEvvEEEEvNT_6ParamsE)
        /*0008*/ 	.word	0x000000a8


	//----- nvinfo : EIATTR_FRAME_SIZE
	.align		4
.L_12:
        /*000c*/ 	.byte	0x04, 0x11
        /*000e*/ 	.short	(.L_14 - .L_13)
	.align		4
.L_13:
        /*0010*/ 	.word	index@(_ZN7cutlass13device_kernelINS_4gemm6kernel13GemmUniversalIN4cute5tupleIJiiiiEEENS1_10collective13CollectiveMmaINS1_37MainloopSm90TmaGmmaWarpSpecializedFP8ILi18ENS5_IJNS4_1CILi1EEENSA_ILi2EEESB_EEENS1_32KernelTmaWarpSpecializedPingpongEEENS5_IJNSA_ILi64EEENSA_ILi128EEESG_EEENS_12float_e4m3_tENS5_IJlSB_lEEESJ_SK_NS4_8TiledMMAINS4_8MMA_AtomIJNS4_4SM904GMMA31MMA_64x128x32_F32E4M3E4M3_SS_TNILNSO_7ScaleInE1ELSQ_1EEEEEENS4_6LayoutINS5_IJSB_SB_SB_EEENS5_IJNSA_ILi0EEESV_SV_EEEEENS5_IJNS4_10UnderscoreESY_SY_EEEEENS4_23SM90_TMA_LOAD_MULTICASTENS4_14ComposedLayoutINS4_7SwizzleILi2ELi4ELi3EEENS4_18smem_ptr_flag_bitsILi8EEENST_INS5_IJNSA_ILi8EEESG_EEENS5_IJSG_SB_EEEEEEEvNS4_8identityENS4_13SM90_TMA_LOADES1B_vS1C_EENS_8epilogue10collective6detail29Sm90TmaWarpSpecializedAdapterINS1G_15DefaultEpilogueISJ_SK_SK_NS1F_6thread17LinearCombinationISJ_Li1EffLNS1K_9ScaleType4KindE0ELNS_15FloatRoundStyleE2ESJ_EENS1_15EpilogueDefaultEEEEEvvEEEEvNT_6ParamsE)
        /*0014*/ 	.word	0x00000000


	//----- nvinfo : EIATTR_MIN_STACK_SIZE
	.align		4
.L_14:
        /*0018*/ 	.byte	0x04, 0x12
        /*001a*/ 	.short	(.L_16 - .L_15)
	.align		4
.L_15:
        /*001c*/ 	.word	index@(_ZN7cutlass13device_kernelINS_4gemm6kernel13GemmUniversalIN4cute5tupleIJiiiiEEENS1_10collective13CollectiveMmaINS1_37MainloopSm90TmaGmmaWarpSpecializedFP8ILi18ENS5_IJNS4_1CILi1EEENSA_ILi2EEESB_EEENS1_32KernelTmaWarpSpecializedPingpongEEENS5_IJNSA_ILi64EEENSA_ILi128EEESG_EEENS_12float_e4m3_tENS5_IJlSB_lEEESJ_SK_NS4_8TiledMMAINS4_8MMA_AtomIJNS4_4SM904GMMA31MMA_64x128x32_F32E4M3E4M3_SS_TNILNSO_7ScaleInE1ELSQ_1EEEEEENS4_6LayoutINS5_IJSB_SB_SB_EEENS5_IJNSA_ILi0EEESV_SV_EEEEENS5_IJNS4_10UnderscoreESY_SY_EEEEENS4_23SM90_TMA_LOAD_MULTICASTENS4_14ComposedLayoutINS4_7SwizzleILi2ELi4ELi3EEENS4_18smem_ptr_flag_bitsILi8EEENST_INS5_IJNSA_ILi8EEESG_EEENS5_IJSG_SB_EEEEEEEvNS4_8identityENS4_13SM90_TMA_LOADES1B_vS1C_EENS_8epilogue10collective6detail29Sm90TmaWarpSpecializedAdapterINS1G_15DefaultEpilogueISJ_SK_SK_NS1F_6thread17LinearCombinationISJ_Li1EffLNS1K_9ScaleType4KindE0ELNS_15FloatRoundStyleE2ESJ_EENS1_15EpilogueDefaultEEEEEvvEEEEvNT_6ParamsE)
        /*0020*/ 	.word	0x00000000
.L_16:


//--------------------- .nv.compat                --------------------------
	.section	.nv.compat,"",@"SHT_CUDA_COMPAT_INFO"
	.align	4
        /*0000*/ 	.byte	0x02, 0x09, 0x01, 0x00, 0x02, 0x02, 0x04, 0x00, 0x02, 0x05, 0x05, 0x00, 0x03, 0x07, 0x01, 0x01
        /*0010*/ 	.byte	0x02, 0x03, 0x01, 0x00, 0x02, 0x06, 0x01, 0x00, 0x04, 0x0b, 0x08, 0x00, 0x00, 0x00, 0x00, 0x00
        /*0020*/ 	.byte	0x00, 0x00, 0x00, 0x00


//--------------------- .nv.info._ZN7cutlass13device_kernelINS_4gemm6kernel13GemmUniversalIN4cute5tupleIJiiiiEEENS1_10collective13CollectiveMmaINS1_37MainloopSm90TmaGmmaWarpSpecializedFP8ILi18ENS5_IJNS4_1CILi1EEENSA_ILi2EEESB_EEENS1_32KernelTmaWarpSpecializedPingpongEEENS5_IJNSA_ILi64EEENSA_ILi128EEESG_EEENS_12float_e4m3_tENS5_IJlSB_lEEESJ_SK_NS4_8TiledMMAINS4_8MMA_AtomIJNS4_4SM904GMMA31MMA_64x128x32_F32E4M3E4M3_SS_TNILNSO_7ScaleInE1ELSQ_1EEEEEENS4_6LayoutINS5_IJSB_SB_SB_EEENS5_IJNSA_ILi0EEESV_SV_EEEEENS5_IJNS4_10UnderscoreESY_SY_EEEEENS4_23SM90_TMA_LOAD_MULTICASTENS4_14ComposedLayoutINS4_7SwizzleILi2ELi4ELi3EEENS4_18smem_ptr_flag_bitsILi8EEENST_INS5_IJNSA_ILi8EEESG_EEENS5_IJSG_SB_EEEEEEEvNS4_8identityENS4_13SM90_TMA_LOADES1B_vS1C_EENS_8epilogue10collective6detail29Sm90TmaWarpSpecializedAdapterINS1G_15DefaultEpilogueISJ_SK_SK_NS1F_6thread17LinearCombinationISJ_Li1EffLNS1K_9ScaleType4KindE0ELNS_15FloatRoundStyleE2ESJ_EENS1_15EpilogueDefaultEEEEEvvEEEEvNT_6ParamsE --------------------------
	.section	.nv.info._ZN7cutlass13device_kernelINS_4gemm6kernel13GemmUniversalIN4cute5tupleIJiiiiEEENS1_10collective13CollectiveMmaINS1_37MainloopSm90TmaGmmaWarpSpecializedFP8ILi18ENS5_IJNS4_1CILi1EEENSA_ILi2EEESB_EEENS1_32KernelTmaWarpSpecializedPingpongEEENS5_IJNSA_ILi64EEENSA_ILi128EEESG_EEENS_12float_e4m3_tENS5_IJlSB_lEEESJ_SK_NS4_8TiledMMAINS4_8MMA_AtomIJNS4_4SM904GMMA31MMA_64x128x32_F32E4M3E4M3_SS_TNILNSO_7ScaleInE1ELSQ_1EEEEEENS4_6LayoutINS5_IJSB_SB_SB_EEENS5_IJNSA_ILi0EEESV_SV_EEEEENS5_IJNS4_10UnderscoreESY_SY_EEEEENS4_23SM90_TMA_LOAD_MULTICASTENS4_14ComposedLayoutINS4_7SwizzleILi2ELi4ELi3EEENS4_18smem_ptr_flag_bitsILi8EEENST_INS5_IJNSA_ILi8EEESG_EEENS5_IJSG_SB_EEEEEEEvNS4_8identityENS4_13SM90_TMA_LOADES1B_vS1C_EENS_8epilogue10collective6detail29Sm90TmaWarpSpecializedAdapterINS1G_15DefaultEpilogueISJ_SK_SK_NS1F_6thread17LinearCombinationISJ_Li1EffLNS1K_9ScaleType4KindE0ELNS_15FloatRoundStyleE2ESJ_EENS1_15EpilogueDefaultEEEEEvvEEEEvNT_6ParamsE,"",@"SHT_CUDA_INFO"
	.sectionflags	@""
	.align	4


	//----- nvinfo : EIATTR_CUDA_API_VERSION
	.align		4
        /*0000*/ 	.byte	0x04, 0x37
        /*0002*/ 	.short	(.L_18 - .L_17)
.L_17:
        /*0004*/ 	.word	0x00000082


	//----- nvinfo : EIATTR_KPARAM_INFO
	.align		4
.L_18:
        /*0008*/ 	.byte	0x04, 0x17
        /*000a*/ 	.short	(.L_20 - .L_19)
.L_19:
        /*000c*/ 	.word	0x00000000
        /*0010*/ 	.short	0x0000
        /*0012*/ 	.short	0x0070
        /*0014*/ 	.byte	0x00, 0xf0, 0x01, 0x10


	//----- nvinfo : EIATTR_SPARSE_MMA_MASK
	.align		4
.L_20:
        /*0018*/ 	.byte	0x03, 0x50
        /*001a*/ 	.short	0x0000


	//----- nvinfo : EIATTR_MAXREG_COUNT
	.align		4
        /*001c*/ 	.byte	0x03, 0x1b
        /*001e*/ 	.short	0x00a8


	//----- nvinfo : EIATTR_NUM_BARRIERS
	.align		4
        /*0020*/ 	.byte	0x02, 0x4c
        /*0022*/ 	.byte	0x01
	.zero		1


	//----- nvinfo : EIATTR_MERCURY_ISA_VERSION
	.align		4
        /*0024*/ 	.byte	0x03, 0x5f
        /*0026*/ 	.short	0x0101


	//----- nvinfo : EIATTR_INT_WARP_WIDE_INSTR_OFFSETS
	.align		4
        /*0028*/ 	.byte	0x04, 0x31
        /*002a*/ 	.short	(.L_22 - .L_21)


	//   ....[0]....
.L_21:
        /*002c*/ 	.word	0x000006a0


	//   ....[1]....
        /*0030*/ 	.word	0x000006e0


	//   ....[2]....
        /*0034*/ 	.word	0x00000830


	//   ....[3]....
        /*0038*/ 	.word	0x00000840


	//   ....[4]....
        /*003c*/ 	.word	0x00000860


	//   ....[5]....
        /*0040*/ 	.word	0x00000870


	//   ....[6]....
        /*0044*/ 	.word	0x00000900


	//   ....[7]....
        /*0048*/ 	.word	0x00000960


	//   ....[8]....
        /*004c*/ 	.word	0x00003260


	//----- nvinfo : EIATTR_COOP_GROUP_MASK_REGIDS
	.align		4
.L_22:
        /*0050*/ 	.byte	0x04, 0x29
        /*0052*/ 	.short	(.L_24 - .L_23)


	//   ....[0]....
.L_23:
        /*0054*/ 	.word	0xffffffff


	//   ....[1]....
        /*0058*/ 	.word	0xffffffff


	//   ....[2]....
        /*005c*/ 	.word	0xffffffff


	//   ....[3]....
        /*0060*/ 	.word	0xffffffff


	//   ....[4]....
        /*0064*/ 	.word	0xffffffff


	//   ....[5]....
        /*0068*/ 	.word	0xffffffff


	//   ....[6]....
        /*006c*/ 	.word	0xffffffff


	//----- nvinfo : EIATTR_COOP_GROUP_INSTR_OFFSETS
	.align		4
.L_24:
        /*0070*/ 	.byte	0x04, 0x28
        /*0072*/ 	.short	(.L_26 - .L_25)


	//   ....[0]....
.L_25:
        /*0074*/ 	.word	0x00000060


	//   ....[1]....
        /*0078*/ 	.word	0x00000070


	//   ....[2]....
        /*007c*/ 	.word	0x00000130


	//   ....[3]....
        /*0080*/ 	.word	0x000004c0


	//   ....[4]....
        /*0084*/ 	.word	0x00000500


	//   ....[5]....
        /*0088*/ 	.word	0x00000580


	//   ....[6]....
        /*008c*/ 	.word	0x00000ac0


	//----- nvinfo : EIATTR_REG_RECONFIG
	.align		4
.L_26:
        /*0090*/ 	.byte	0x01, 0x54
	.zero		2


	//----- nvinfo : EIATTR_MBARRIER_INSTR_OFFSETS
	.align		4
        /*0094*/ 	.byte	0x04, 0x39
        /*0096*/ 	.short	(.L_28 - .L_27)


	//   ....[0]....
.L_27:
        /*0098*/ 	.word	0x00000260
        /*009c*/ 	.word	0x000000ff
        /*00a0*/ 	.word	0x00000000
        /*00a4*/ 	.short	0x0100
        /*00a6*/ 	.byte	0x08
	.zero		1


	//   ....[1]....
        /*00a8*/ 	.word	0x00000270
        /*00ac*/ 	.word	0x000000ff
        /*00b0*/ 	.word	0x00000090
        /*00b4*/ 	.short	0x0100
        /*00b6*/ 	.byte	0x08
	.zero		1


	//   ....[2]....
        /*00b8*/ 	.word	0x00000280
        /*00bc*/ 	.word	0x000000ff
        /*00c0*/ 	.word	0x00000008
        /*00c4*/ 	.short	0x0100
        /*00c6*/ 	.byte	0x08
	.zero		1


	//   ....[3]....
        /*00c8*/ 	.word	0x00000290
        /*00cc*/ 	.word	0x000000ff
        /*00d0*/ 	.word	0x00000098
        /*00d4*/ 	.short	0x0100
        /*00d6*/ 	.byte	0x08
	.zero		1


	//   ....[4]....
        /*00d8*/ 	.word	0x000002a0
        /*00dc*/ 	.word	0x000000ff
        /*00e0*/ 	.word	0x00000010
        /*00e4*/ 	.short	0x0100
        /*00e6*/ 	.byte	0x08
	.zero		1


	//   ....[5]....
        /*00e8*/ 	.word	0x000002b0
        /*00ec*/ 	.word	0x000000ff
        /*00f0*/ 	.word	0x000000a0
        /*00f4*/ 	.short	0x0100
        /*00f6*/ 	.byte	0x08
	.zero		1


	//   ....[6]....
        /*00f8*/ 	.word	0x000002c0
        /*00fc*/ 	.word	0x000000ff
        /*0100*/ 	.word	0x00000018
        /*0104*/ 	.short	0x0100
        /*0106*/ 	.byte	0x08
	.zero		1


	//   ....[7]....
        /*0108*/ 	.word	0x000002d0
        /*010c*/ 	.word	0x000000ff
        /*0110*/ 	.word	0x000000a8
        /*0114*/ 	.short	0x0100
        /*0116*/ 	.byte	0x08
	.zero		1


	//   ....[8]....
        /*0118*/ 	.word	0x000002e0
        /*011c*/ 	.word	0x000000ff
        /*0120*/ 	.word	0x00000020
        /*0124*/ 	.short	0x0100
        /*0126*/ 	.byte	0x08
	.zero		1


	//   ....[9]....
        /*0128*/ 	.word	0x000002f0
        /*012c*/ 	.word	0x000000ff
        /*0130*/ 	.word	0x000000b0
        /*0134*/ 	.short	0x0100
        /*0136*/ 	.byte	0x08
	.zero		1


	//   ....[10]....
        /*0138*/ 	.word	0x00000300
        /*013c*/ 	.word	0x000000ff
        /*0140*/ 	.word	0x00000028
        /*0144*/ 	.short	0x0100
        /*0146*/ 	.byte	0x08
	.zero		1


	//   ....[11]....
        /*0148*/ 	.word	0x00000310
        /*014c*/ 	.word	0x000000ff
        /*0150*/ 	.word	0x000000b8
        /*0154*/ 	.short	0x0100
        /*0156*/ 	.byte	0x08
	.zero		1


	//   ....[12]....
        /*0158*/ 	.word	0x00000320
        /*015c*/ 	.word	0x000000ff
        /*0160*/ 	.word	0x00000030
        /*0164*/ 	.short	0x0100
        /*0166*/ 	.byte	0x08
	.zero		1


	//   ....[13]....
        /*0168*/ 	.word	0x00000330
        /*016c*/ 	.word	0x000000ff
        /*0170*/ 	.word	0x000000c0
        /*0174*/ 	.short	0x0100
        /*0176*/ 	.byte	0x08
	.zero		1


	//   ....[14]....
        /*0178*/ 	.word	0x00000340
        /*017c*/ 	.word	0x000000ff
        /*0180*/ 	.word	0x00000038
        /*0184*/ 	.short	0x0100
        /*0186*/ 	.byte	0x08
	.zero		1


	//   ....[15]....
        /*0188*/ 	.word	0x00000350
        /*018c*/ 	.word	0x000000ff
        /*0190*/ 	.word	0x000000c8
        /*0194*/ 	.short	0x0100
        /*0196*/ 	.byte	0x08
	.zero		1


	//   ....[16]....
        /*0198*/ 	.word	0x00000360
        /*019c*/ 	.word	0x000000ff
        /*01a0*/ 	.word	0x00000040
        /*01a4*/ 	.short	0x0100
        /*01a6*/ 	.byte	0x08
	.zero		1


	//   ....[17]....
        /*01a8*/ 	.word	0x00000370
        /*01ac*/ 	.word	0x000000ff
        /*01b0*/ 	.word	0x000000d0
        /*01b4*/ 	.short	0x0100
        /*01b6*/ 	.byte	0x08
	.zero		1


	//   ....[18]....
        /*01b8*/ 	.word	0x00000380
        /*01bc*/ 	.word	0x000000ff
        /*01c0*/ 	.word	0x00000048
        /*01c4*/ 	.short	0x0100
        /*01c6*/ 	.byte	0x08
	.zero		1


	//   ....[19]....
        /*01c8*/ 	.word	0x00000390
        /*01cc*/ 	.word	0x000000ff
        /*01d0*/ 	.word	0x000000d8
        /*01d4*/ 	.short	0x0100
        /*01d6*/ 	.byte	0x08
	.zero		1


	//   ....[20]....
        /*01d8*/ 	.word	0x000003a0
        /*01dc*/ 	.word	0x000000ff
        /*01e0*/ 	.word	0x00000050
        /*01e4*/ 	.short	0x0100
        /*01e6*/ 	.byte	0x08
	.zero		1


	//   ....[21]....
        /*01e8*/ 	.word	0x000003b0
        /*01ec*/ 	.word	0x000000ff
        /*01f0*/ 	.word	0x000000e0
        /*01f4*/ 	.short	0x0100
        /*01f6*/ 	.byte	0x08
	.zero		1


	//   ....[22]....
        /*01f8*/ 	.word	0x000003c0
        /*01fc*/ 	.word	0x000000ff
        /*0200*/ 	.word	0x00000058
        /*0204*/ 	.short	0x0100
        /*0206*/ 	.byte	0x08
	.zero		1


	//   ....[23]....
        /*0208*/ 	.word	0x000003d0
        /*020c*/ 	.word	0x000000ff
        /*0210*/ 	.word	0x000000e8
        /*0214*/ 	.short	0x0100
        /*0216*/ 	.byte	0x08
	.zero		1


	//   ....[24]....
        /*0218*/ 	.word	0x000003e0
        /*021c*/ 	.word	0x000000ff
        /*0220*/ 	.word	0x00000060
        /*0224*/ 	.short	0x0100
        /*0226*/ 	.byte	0x08
	.zero		1


	//   ....[25]....
        /*0228*/ 	.word	0x000003f0
        /*022c*/ 	.word	0x000000ff
        /*0230*/ 	.word	0x000000f0
        /*0234*/ 	.short	0x0100
        /*0236*/ 	.byte	0x08
	.zero		1


	//   ....[26]....
        /*0238*/ 	.word	0x00000400
        /*023c*/ 	.word	0x000000ff
        /*0240*/ 	.word	0x00000068
        /*0244*/ 	.short	0x0100
        /*0246*/ 	.byte	0x08
	.zero		1


	//   ....[27]....
        /*0248*/ 	.word	0x00000410
        /*024c*/ 	.word	0x000000ff
        /*0250*/ 	.word	0x000000f8
        /*0254*/ 	.short	0x0100
        /*0256*/ 	.byte	0x08
	.zero		1


	//   ....[28]....
        /*0258*/ 	.word	0x00000420
        /*025c*/ 	.word	0x000000ff
        /*0260*/ 	.word	0x00000070
        /*0264*/ 	.short	0x0100
        /*0266*/ 	.byte	0x08
	.zero		1


	//   ....[29]....
        /*0268*/ 	.word	0x00000430
        /*026c*/ 	.word	0x000000ff
        /*0270*/ 	.word	0x00000100
        /*0274*/ 	.short	0x0100
        /*0276*/ 	.byte	0x08
	.zero		1


	//   ....[30]....
        /*0278*/ 	.word	0x00000440
        /*027c*/ 	.word	0x000000ff
        /*0280*/ 	.word	0x00000078
        /*0284*/ 	.short	0x0100
        /*0286*/ 	.byte	0x08
	.zero		1


	//   ....[31]....
        /*0288*/ 	.word	0x00000450
        /*028c*/ 	.word	0x000000ff
        /*0290*/ 	.word	0x00000108
        /*0294*/ 	.short	0x0100
        /*0296*/ 	.byte	0x08
	.zero		1


	//   ....[32]....
        /*0298*/ 	.word	0x00000460
        /*029c*/ 	.word	0x000000ff
        /*02a0*/ 	.word	0x00000080
        /*02a4*/ 	.short	0x0100
        /*02a6*/ 	.byte	0x08
	.zero		1


	//   ....[33]....
        /*02a8*/ 	.word	0x00000470
        /*02ac*/ 	.word	0x000000ff
        /*02b0*/ 	.word	0x00000110
        /*02b4*/ 	.short	0x0100
        /*02b6*/ 	.byte	0x08
	.zero		1


	//   ....[34]....
        /*02b8*/ 	.word	0x00000480
        /*02bc*/ 	.word	0x000000ff
        /*02c0*/ 	.word	0x00000088
        /*02c4*/ 	.short	0x0100
        /*02c6*/ 	.byte	0x08
	.zero		1


	//   ....[35]....
        /*02c8*/ 	.word	0x00000490
        /*02cc*/ 	.word	0x000000ff
        /*02d0*/ 	.word	0x00000118
        /*02d4*/ 	.short	0x0100
        /*02d6*/ 	.byte	0x08
	.zero		1


	//   ....[36]....
        /*02d8*/ 	.word	0x00000990
        /*02dc*/ 	.word	0x000000ff
        /*02e0*/ 	.word	0x00000150
        /*02e4*/ 	.short	0x0100
        /*02e6*/ 	.byte	0x08
	.zero		1


	//   ....[37]....
        /*02e8*/ 	.word	0x00000a20
        /*02ec*/ 	.word	0x000000ff
        /*02f0*/ 	.word	0x00000158
        /*02f4*/ 	.short	0x0100
        /*02f6*/ 	.byte	0x08
	.zero		1


	//   ....[38]....
        /*02f8*/ 	.word	0x00000a40
        /*02fc*/ 	.word	0x000000ff
        /*0300*/ 	.word	0x00000130
        /*0304*/ 	.short	0x0100
        /*0306*/ 	.byte	0x09
	.zero		1


	//   ....[39]....
        /*0308*/ 	.word	0x00000a50
        /*030c*/ 	.word	0x000000ff
        /*0310*/ 	.word	0x00000138
        /*0314*/ 	.short	0x0100
        /*0316*/ 	.byte	0x09
	.zero		1


	//   ....[40]....
        /*0318*/ 	.word	0x00000a60
        /*031c*/ 	.word	0x000000ff
        /*0320*/ 	.word	0x00000140
        /*0324*/ 	.short	0x0100
        /*0326*/ 	.byte	0x09
	.zero		1


	//   ....[41]....
        /*0328*/ 	.word	0x00000a70
        /*032c*/ 	.word	0x000000ff
        /*0330*/ 	.word	0x00000148
        /*0334*/ 	.short	0x0100
        /*0336*/ 	.byte	0x09
	.zero		1


	//   ....[42]....
        /*0338*/ 	.word	0x000017d0
        /*033c*/ 	.word	0x000000ff
        /*0340*/ 	.word	0xfffffff8
        /*0344*/ 	.short	0x010a
        /*0346*/ 	.byte	0x0f
	.zero		1


	//   ....[43]....
        /*0348*/ 	.word	0x00001cb0
        /*034c*/ 	.word	0x000000ff
        /*0350*/ 	.word	0x00000000
        /*0354*/ 	.short	0x010a
        /*0356*/ 	.byte	0x06
	.zero		1


	//   ....[44]....
        /*0358*/ 	.word	0x00001cf0
        /*035c*/ 	.word	0x000000ff
        /*0360*/ 	.word	0x00000000
        /*0364*/ 	.short	0x010a
        /*0366*/ 	.byte	0x06
	.zero		1


	//   ....[45]....
        /*0368*/ 	.word	0x000025f0
        /*036c*/ 	.word	0x000000ff
        /*0370*/ 	.word	0x00000000
        /*0374*/ 	.short	0x010a
        /*0376*/ 	.byte	0x09
	.zero		1


	//   ....[46]....
        /*0378*/ 	.word	0x00002630
        /*037c*/ 	.word	0x000000ff
        /*0380*/ 	.word	0x00000000
        /*0384*/ 	.short	0x010a
        /*0386*/ 	.byte	0x09
	.zero		1


	//   ....[47]....
        /*0388*/ 	.word	0x00002c90
        /*038c*/ 	.word	0x00000015
        /*0390*/ 	.word	0x00000000
        /*0394*/ 	.short	0x0101
        /*0396*/ 	.byte	0x3f
	.zero		1


	//   ....[48]....
        /*0398*/ 	.word	0x00003200
        /*039c*/ 	.word	0x00000013
        /*03a0*/ 	.word	0x00000000
        /*03a4*/ 	.short	0x0101
        /*03a6*/ 	.byte	0x15
	.zero		1


	//   ....[49]....
        /*03a8*/ 	.word	0x00003310
        /*03ac*/ 	.word	0x00000013
        /*03b0*/ 	.word	0x00000000
        /*03b4*/ 	.short	0x0101
        /*03b6*/ 	.byte	0x3f
	.zero		1


	//   ....[50]....
        /*03b8*/ 	.word	0x000033c0
        /*03bc*/ 	.word	0x000000ff
        /*03c0*/ 	.word	0x00000008
        /*03c4*/ 	.short	0x010a
        /*03c6*/ 	.byte	0x0f
	.zero		1


	//   ....[51]....
        /*03c8*/ 	.word	0x00007c60
        /*03cc*/ 	.word	0x00000004
        /*03d0*/ 	.word	0x00000000
        /*03d4*/ 	.short	0x0101
        /*03d6*/ 	.byte	0x15
	.zero		1


	//   ....[52]....
        /*03d8*/ 	.word	0x00008580
        /*03dc*/ 	.word	0x00000013
        /*03e0*/ 	.word	0x00000090
        /*03e4*/ 	.short	0x010a
        /*03e6*/ 	.byte	0x3f
	.zero		1


	//   ....[53]....
        /*03e8*/ 	.word	0x00008910
        /*03ec*/ 	.word	0x0000000a
        /*03f0*/ 	.word	0x00000158
        /*03f4*/ 	.short	0x0101
        /*03f6*/ 	.byte	0x3f
	.zero		1


	//   ....[54]....
        /*03f8*/ 	.word	0x00009070
        /*03fc*/ 	.word	0x00000005
        /*0400*/ 	.word	0x00000000
        /*0404*/ 	.short	0x010a
        /*0406*/ 	.byte	0x3f
	.zero		1


	//   ....[55]....
        /*0408*/ 	.word	0x000090f0
        /*040c*/ 	.word	0x00000007
        /*0410*/ 	.word	0x00000000
        /*0414*/ 	.short	0x010a
        /*0416*/ 	.byte	0x3f
	.zero		1


	//   ....[56]....
        /*0418*/ 	.word	0x00009180
        /*041c*/ 	.word	0x00000006
        /*0420*/ 	.word	0x00000000
        /*0424*/ 	.short	0x010a
        /*0426*/ 	.byte	0x3f
	.zero		1


	//   ....[57]....
        /*0428*/ 	.word	0x00009210
        /*042c*/ 	.word	0x00000009
        /*0430*/ 	.word	0x00000000
        /*0434*/ 	.short	0x010a
        /*0436*/ 	.byte	0x3f
	.zero		1


	//   ....[58]....
        /*0438*/ 	.word	0x000092a0
        /*043c*/ 	.word	0x00000006
        /*0440*/ 	.word	0x00000000
        /*0444*/ 	.short	0x010a
        /*0446*/ 	.byte	0x3f
	.zero		1


	//   ....[59]....
        /*0448*/ 	.word	0x00009330
        /*044c*/ 	.word	0x00000009
        /*0450*/ 	.word	0x00000000
        /*0454*/ 	.short	0x010a
        /*0456*/ 	.byte	0x3f
	.zero		1


	//   ....[60]....
        /*0458*/ 	.word	0x000093c0
        /*045c*/ 	.word	0x00000006
        /*0460*/ 	.word	0x00000000
        /*0464*/ 	.short	0x010a
        /*0466*/ 	.byte	0x3f
	.zero		1


	//   ....[61]....
        /*0468*/ 	.word	0x00009450
        /*046c*/ 	.word	0x00000009
        /*0470*/ 	.word	0x00000000
        /*0474*/ 	.short	0x010a
        /*0476*/ 	.byte	0x3f
	.zero		1


	//   ....[62]....
        /*0478*/ 	.word	0x000094e0
        /*047c*/ 	.word	0x00000006
        /*0480*/ 	.word	0x00000000
        /*0484*/ 	.short	0x010a
        /*0486*/ 	.byte	0x3f
	.zero		1


	//   ....[63]....
        /*0488*/ 	.word	0x00009570
        /*048c*/ 	.word	0x00000009
        /*0490*/ 	.word	0x00000000
        /*0494*/ 	.short	0x010a
        /*0496*/ 	.byte	0x3f
	.zero		1


	//   ....[64]....
        /*0498*/ 	.word	0x00009600
        /*049c*/ 	.word	0x00000006
        /*04a0*/ 	.word	0x00000000
        /*04a4*/ 	.short	0x010a
        /*04a6*/ 	.byte	0x3f
	.zero		1


	//   ....[65]....
        /*04a8*/ 	.word	0x00009690
        /*04ac*/ 	.word	0x00000009
        /*04b0*/ 	.word	0x00000000
        /*04b4*/ 	.short	0x010a
        /*04b6*/ 	.byte	0x3f
	.zero		1


	//   ....[66]....
        /*04b8*/ 	.word	0x00009720
        /*04bc*/ 	.word	0x00000006
        /*04c0*/ 	.word	0x00000000
        /*04c4*/ 	.short	0x010a
        /*04c6*/ 	.byte	0x3f
	.zero		1


	//   ....[67]....
        /*04c8*/ 	.word	0x000097b0
        /*04cc*/ 	.word	0x00000009
        /*04d0*/ 	.word	0x00000000
        /*04d4*/ 	.short	0x010a
        /*04d6*/ 	.byte	0x3f
	.zero		1


	//   ....[68]....
        /*04d8*/ 	.word	0x00009840
        /*04dc*/ 	.word	0x00000006
        /*04e0*/ 	.word	0x00000000
        /*04e4*/ 	.short	0x010a
        /*04e6*/ 	.byte	0x3f
	.zero		1


	//   ....[69]....
        /*04e8*/ 	.word	0x000098d0
        /*04ec*/ 	.word	0x00000009
        /*04f0*/ 	.word	0x00000000
        /*04f4*/ 	.short	0x010a
        /*04f6*/ 	.byte	0x3f
	.zero		1


	//   ....[70]....
        /*04f8*/ 	.word	0x00009960
        /*04fc*/ 	.word	0x00000006
        /*0500*/ 	.word	0x00000000
        /*0504*/ 	.short	0x010a
        /*0506*/ 	.byte	0x3f
	.zero		1


	//   ....[71]....
        /*0508*/ 	.word	0x000099f0
        /*050c*/ 	.word	0x00000003
        /*0510*/ 	.word	0x00000000
        /*0514*/ 	.short	0x010a
        /*0516*/ 	.byte	0x3f
	.zero		1


	//   ....[72]....
        /*0518*/ 	.word	0x00009a60
        /*051c*/ 	.word	0x00000012
        /*0520*/ 	.word	0xfffffff8
        /*0524*/ 	.short	0x010a
        /*0526*/ 	.byte	0x3f
	.zero		1


	//   ....[73]....
        /*0528*/ 	.word	0x00009ac0
        /*052c*/ 	.word	0x00000012
        /*0530*/ 	.word	0x00000000
        /*0534*/ 	.short	0x010a
        /*0536*/ 	.byte	0x3f
	.zero		1


	//   ....[74]....
        /*0538*/ 	.word	0x00009b20
        /*053c*/ 	.word	0x00000015
        /*0540*/ 	.word	0x00000000
        /*0544*/ 	.short	0x010a
        /*0546*/ 	.byte	0x3f
	.zero		1


	//   ....[75]....
        /*0548*/ 	.word	0x00009b80
        /*054c*/ 	.word	0x00000013
        /*0550*/ 	.word	0x00000008
        /*0554*/ 	.short	0x010a
        /*0556*/ 	.byte	0x3f
	.zero		1


	//   ....[76]....
        /*0558*/ 	.word	0x00009c50
        /*055c*/ 	.word	0x00000013
        /*0560*/ 	.word	0x00000090
        /*0564*/ 	.short	0x010a
        /*0566*/ 	.byte	0x3f
	.zero		1


	//   ....[77]....
        /*0568*/ 	.word	0x00009d30
        /*056c*/ 	.word	0x00000005
        /*0570*/ 	.word	0x00000000
        /*0574*/ 	.short	0x010a
        /*0576*/ 	.byte	0x3f
	.zero		1


	//   ....[78]....
        /*0578*/ 	.word	0x00009d80
        /*057c*/ 	.word	0x00000007
        /*0580*/ 	.word	0x00000000
        /*0584*/ 	.short	0x010a
        /*0586*/ 	.byte	0x3f
	.zero		1


	//   ....[79]....
        /*0588*/ 	.word	0x00009dd0
        /*058c*/ 	.word	0x00000006
        /*0590*/ 	.word	0x00000000
        /*0594*/ 	.short	0x010a
        /*0596*/ 	.byte	0x3f
	.zero		1


	//   ....[80]....
        /*0598*/ 	.word	0x00009e20
        /*059c*/ 	.word	0x00000009
        /*05a0*/ 	.word	0x00000000
        /*05a4*/ 	.short	0x010a
        /*05a6*/ 	.byte	0x3f
	.zero		1


	//   ....[81]....
        /*05a8*/ 	.word	0x00009e70
        /*05ac*/ 	.word	0x00000006
        /*05b0*/ 	.word	0x00000000
        /*05b4*/ 	.short	0x010a
        /*05b6*/ 	.byte	0x3f
	.zero		1


	//   ....[82]....
        /*05b8*/ 	.word	0x00009ec0
        /*05bc*/ 	.word	0x00000009
        /*05c0*/ 	.word	0x00000000
        /*05c4*/ 	.short	0x010a
        /*05c6*/ 	.byte	0x3f
	.zero		1


	//   ....[83]....
        /*05c8*/ 	.word	0x00009f10
        /*05cc*/ 	.word	0x00000006
        /*05d0*/ 	.word	0x00000000
        /*05d4*/ 	.short	0x010a
        /*05d6*/ 	.byte	0x3f
	.zero		1


	//   ....[84]....
        /*05d8*/ 	.word	0x00009f60
        /*05dc*/ 	.word	0x00000009
        /*05e0*/ 	.word	0x00000000
        /*05e4*/ 	.short	0x010a
        /*05e6*/ 	.byte	0x3f
	.zero		1


	//   ....[85]....
        /*05e8*/ 	.word	0x00009fb0
        /*05ec*/ 	.word	0x00000006
        /*05f0*/ 	.word	0x00000000
        /*05f4*/ 	.short	0x010a
        /*05f6*/ 	.byte	0x3f
	.zero		1


	//   ....[86]....
        /*05f8*/ 	.word	0x0000a000
        /*05fc*/ 	.word	0x00000009
        /*0600*/ 	.word	0x00000000
        /*0604*/ 	.short	0x010a
        /*0606*/ 	.byte	0x3f
	.zero		1


	//   ....[87]....
        /*0608*/ 	.word	0x0000a050
        /*060c*/ 	.word	0x00000006
        /*0610*/ 	.word	0x00000000
        /*0614*/ 	.short	0x010a
        /*0616*/ 	.byte	0x3f
	.zero		1


	//   ....[88]....
        /*0618*/ 	.word	0x0000a0a0
        /*061c*/ 	.word	0x00000009
        /*0620*/ 	.word	0x00000000
        /*0624*/ 	.short	0x010a
        /*0626*/ 	.byte	0x3f
	.zero		1


	//   ....[89]....
        /*0628*/ 	.word	0x0000a0f0
        /*062c*/ 	.word	0x00000006
        /*0630*/ 	.word	0x00000000
        /*0634*/ 	.short	0x010a
        /*0636*/ 	.byte	0x3f
	.zero		1


	//   ....[90]....
        /*0638*/ 	.word	0x0000a140
        /*063c*/ 	.word	0x00000009
        /*0640*/ 	.word	0x00000000
        /*0644*/ 	.short	0x010a
        /*0646*/ 	.byte	0x3f
	.zero		1


	//   ....[91]....
        /*0648*/ 	.word	0x0000a190
        /*064c*/ 	.word	0x00000006
        /*0650*/ 	.word	0x00000000
        /*0654*/ 	.short	0x010a
        /*0656*/ 	.byte	0x3f
	.zero		1


	//   ....[92]....
        /*0658*/ 	.word	0x0000a1e0
        /*065c*/ 	.word	0x00000009
        /*0660*/ 	.word	0x00000000
        /*0664*/ 	.short	0x010a
        /*0666*/ 	.byte	0x3f
	.zero		1


	//   ....[93]....
        /*0668*/ 	.word	0x0000a230
        /*066c*/ 	.word	0x00000006
        /*0670*/ 	.word	0x00000000
        /*0674*/ 	.short	0x010a
        /*0676*/ 	.byte	0x3f
	.zero		1


	//----- nvinfo : EIATTR_NUM_MBARRIERS
	.align		4
.L_28:
        /*0678*/ 	.byte	0x03, 0x38
        /*067a*/ 	.short	0x002a


	//----- nvinfo : EIATTR_EXIT_INSTR_OFFSETS
	.align		4
        /*067c*/ 	.byte	0x04, 0x1c
        /*067e*/ 	.short	(.L_30 - .L_29)


	//   ....[0]....
.L_29:
        /*0680*/ 	.word	0x00001510


	//   ....[1]....
        /*0684*/ 	.word	0x00001570


	//   ....[2]....
        /*0688*/ 	.word	0x00008270


	//   ....[3]....
        /*068c*/ 	.word	0x000082a0


	//   ....[4]....
        /*0690*/ 	.word	0x00009a40


	//----- nvinfo : EIATTR_MAX_THREADS
	.align		4
.L_30:
        /*0694*/ 	.byte	0x04, 0x05
        /*0696*/ 	.short	(.L_32 - .L_31)
.L_31:
        /*0698*/ 	.word	0x00000180
        /*069c*/ 	.word	0x00000001
        /*06a0*/ 	.word	0x00000001


	//----- nvinfo : EIATTR_CRS_STACK_SIZE
	.align		4
.L_32:
        /*06a4*/ 	.byte	0x04, 0x1e
        /*06a6*/ 	.short	(.L_34 - .L_33)
.L_33:
        /*06a8*/ 	.word	0x00000000


	//----- nvinfo : EIATTR_CBANK_PARAM_SIZE
	.align		4
.L_34:
        /*06ac*/ 	.byte	0x03, 0x19
        /*06ae*/ 	.short	0x0470


	//----- nvinfo : EIATTR_PARAM_CBANK
	.align		4
        /*06b0*/ 	.byte	0x04, 0x0a
        /*06b2*/ 	.short	(.L_36 - .L_35)
	.align		4
.L_35:
        /*06b4*/ 	.word	index@(.nv.constant0._ZN7cutlass13device_kernelINS_4gemm6kernel13GemmUniversalIN4cute5tupleIJiiiiEEENS1_10collective13CollectiveMmaINS1_37MainloopSm90TmaGmmaWarpSpecializedFP8ILi18ENS5_IJNS4_1CILi1EEENSA_ILi2EEESB_EEENS1_32KernelTmaWarpSpecializedPingpongEEENS5_IJNSA_ILi64EEENSA_ILi128EEESG_EEENS_12float_e4m3_tENS5_IJlSB_lEEESJ_SK_NS4_8TiledMMAINS4_8MMA_AtomIJNS4_4SM904GMMA31MMA_64x128x32_F32E4M3E4M3_SS_TNILNSO_7ScaleInE1ELSQ_1EEEEEENS4_6LayoutINS5_IJSB_SB_SB_EEENS5_IJNSA_ILi0EEESV_SV_EEEEENS5_IJNS4_10UnderscoreESY_SY_EEEEENS4_23SM90_TMA_LOAD_MULTICASTENS4_14ComposedLayoutINS4_7SwizzleILi2ELi4ELi3EEENS4_18smem_ptr_flag_bitsILi8EEENST_INS5_IJNSA_ILi8EEESG_EEENS5_IJSG_SB_EEEEEEEvNS4_8identityENS4_13SM90_TMA_LOADES1B_vS1C_EENS_8epilogue10collective6detail29Sm90TmaWarpSpecializedAdapterINS1G_15DefaultEpilogueISJ_SK_SK_NS1F_6thread17LinearCombinationISJ_Li1EffLNS1K_9ScaleType4KindE0ELNS_15FloatRoundStyleE2ESJ_EENS1_15EpilogueDefaultEEEEEvvEEEEvNT_6ParamsE)
        /*06b8*/ 	.short	0x0210
        /*06ba*/ 	.short	0x0470


	//----- nvinfo : EIATTR_SW_WAR
	.align		4
.L_36:
        /*06bc*/ 	.byte	0x04, 0x36
        /*06be*/ 	.short	(.L_38 - .L_37)
.L_37:
        /*06c0*/ 	.word	0x00000008
.L_38:


//--------------------- .nv.callgraph             --------------------------
	.section	.nv.callgraph,"",@"SHT_CUDA_CALLGRAPH"
	.align	4
	.sectionentsize	8
	.align		4
        /*0000*/ 	.word	0x00000000
	.align		4
        /*0004*/ 	.word	0xffffffff
	.align		4
        /*0008*/ 	.word	0x00000000
	.align		4
        /*000c*/ 	.word	0xfffffffe
	.align		4
        /*0010*/ 	.word	0x00000000
	.align		4
        /*0014*/ 	.word	0xfffffffd
	.align		4
        /*0018*/ 	.word	0x00000000
	.align		4
        /*001c*/ 	.word	0xfffffffc


//--------------------- .nv.constant4             --------------------------
	.section	.nv.constant4,"a",@progbits
	.align	8
	.align		8
.nv.constant4:
        /*0000*/ 	.dword	_ZN40_INTERNAL_53197881_4_k_cu_64dca917_255124cuda3std3__45__cpo5beginE
	.align		8
        /*0008*/ 	.dword	_ZN40_INTERNAL_53197881_4_k_cu_64dca917_255124cuda3std3__45__cpo3endE
	.align		8
        /*0010*/ 	.dword	_ZN40_INTERNAL_53197881_4_k_cu_64dca917_255124cuda3std3__45__cpo6cbeginE
	.align		8
        /*0018*/ 	.dword	_ZN40_INTERNAL_53197881_4_k_cu_64dca917_255124cuda3std3__45__cpo4cendE
	.align		8
        /*0020*/ 	.dword	_ZN40_INTERNAL_53197881_4_k_cu_64dca917_255124cuda3std3__442_GLOBAL__N__53197881_4_k_cu_64dca917_255126ignoreE
	.align		8
        /*0028*/ 	.dword	_ZN40_INTERNAL_53197881_4_k_cu_64dca917_255124cuda3std3__419piecewise_constructE
	.align		8
        /*0030*/ 	.dword	_ZN40_INTERNAL_53197881_4_k_cu_64dca917_255124cuda3std3__48in_placeE
	.align		8
        /*0038*/ 	.dword	_ZN40_INTERNAL_53197881_4_k_cu_64dca917_255124cuda3std6ranges3__45__cpo4swapE
	.align		8
        /*0040*/ 	.dword	_ZN40_INTERNAL_53197881_4_k_cu_64dca917_255124cuda3std6ranges3__45__cpo9iter_moveE
	.align		8
        /*0048*/ 	.dword	_ZN40_INTERNAL_53197881_4_k_cu_64dca917_255124cute7productE
	.align		8
        /*0050*/ 	.dword	_ZN40_INTERNAL_53197881_4_k_cu_64dca917_255124cute1_E


//--------------------- .text._ZN7cutlass13device_kernelINS_4gemm6kernel13GemmUniversalIN4cute5tupleIJiiiiEEENS1_10collective13CollectiveMmaINS1_37MainloopSm90TmaGmmaWarpSpecializedFP8ILi18ENS5_IJNS4_1CILi1EEENSA_ILi2EEESB_EEENS1_32KernelTmaWarpSpecializedPingpongEEENS5_IJNSA_ILi64EEENSA_ILi128EEESG_EEENS_12float_e4m3_tENS5_IJlSB_lEEESJ_SK_NS4_8TiledMMAINS4_8MMA_AtomIJNS4_4SM904GMMA31MMA_64x128x32_F32E4M3E4M3_SS_TNILNSO_7ScaleInE1ELSQ_1EEEEEENS4_6LayoutINS5_IJSB_SB_SB_EEENS5_IJNSA_ILi0EEESV_SV_EEEEENS5_IJNS4_10UnderscoreESY_SY_EEEEENS4_23SM90_TMA_LOAD_MULTICASTENS4_14ComposedLayoutINS4_7SwizzleILi2ELi4ELi3EEENS4_18smem_ptr_flag_bitsILi8EEENST_INS5_IJNSA_ILi8EEESG_EEENS5_IJSG_SB_EEEEEEEvNS4_8identityENS4_13SM90_TMA_LOADES1B_vS1C_EENS_8epilogue10collective6detail29Sm90TmaWarpSpecializedAdapterINS1G_15DefaultEpilogueISJ_SK_SK_NS1F_6thread17LinearCombinationISJ_Li1EffLNS1K_9ScaleType4KindE0ELNS_15FloatRoundStyleE2ESJ_EENS1_15EpilogueDefaultEEEEEvvEEEEvNT_6ParamsE --------------------------
	.section	.text._ZN7cutlass13device_kernelINS_4gemm6kernel13GemmUniversalIN4cute5tupleIJiiiiEEENS1_10collective13CollectiveMmaINS1_37MainloopSm90TmaGmmaWarpSpecializedFP8ILi18ENS5_IJNS4_1CILi1EEENSA_ILi2EEESB_EEENS1_32KernelTmaWarpSpecializedPingpongEEENS5_IJNSA_ILi64EEENSA_ILi128EEESG_EEENS_12float_e4m3_tENS5_IJlSB_lEEESJ_SK_NS4_8TiledMMAINS4_8MMA_AtomIJNS4_4SM904GMMA31MMA_64x128x32_F32E4M3E4M3_SS_TNILNSO_7ScaleInE1ELSQ_1EEEEEENS4_6LayoutINS5_IJSB_SB_SB_EEENS5_IJNSA_ILi0EEESV_SV_EEEEENS5_IJNS4_10UnderscoreESY_SY_EEEEENS4_23SM90_TMA_LOAD_MULTICASTENS4_14ComposedLayoutINS4_7SwizzleILi2ELi4ELi3EEENS4_18smem_ptr_flag_bitsILi8EEENST_INS5_IJNSA_ILi8EEESG_EEENS5_IJSG_SB_EEEEEEEvNS4_8identityENS4_13SM90_TMA_LOADES1B_vS1C_EENS_8epilogue10collective6detail29Sm90TmaWarpSpecializedAdapterINS1G_15DefaultEpilogueISJ_SK_SK_NS1F_6thread17LinearCombinationISJ_Li1EffLNS1K_9ScaleType4KindE0ELNS_15FloatRoundStyleE2ESJ_EENS1_15EpilogueDefaultEEEEEvvEEEEvNT_6ParamsE,"ax",@progbits
	.align	128
.text._ZN7cutlass13device_kernelINS_4gemm6kernel13GemmUniversalIN4cute5tupleIJiiiiEEENS1_10collective13CollectiveMmaINS1_37MainloopSm90TmaGmmaWarpSpecializedFP8ILi18ENS5_IJNS4_1CILi1EEENSA_ILi2EEESB_EEENS1_32KernelTmaWarpSpecializedPingpongEEENS5_IJNSA_ILi64EEENSA_ILi128EEESG_EEENS_12float_e4m3_tENS5_IJlSB_lEEESJ_SK_NS4_8TiledMMAINS4_8MMA_AtomIJNS4_4SM904GMMA31MMA_64x128x32_F32E4M3E4M3_SS_TNILNSO_7ScaleInE1ELSQ_1EEEEEENS4_6LayoutINS5_IJSB_SB_SB_EEENS5_IJNSA_ILi0EEESV_SV_EEEEENS5_IJNS4_10UnderscoreESY_SY_EEEEENS4_23SM90_TMA_LOAD_MULTICASTENS4_14ComposedLayoutINS4_7SwizzleILi2ELi4ELi3EEENS4_18smem_ptr_flag_bitsILi8EEENST_INS5_IJNSA_ILi8EEESG_EEENS5_IJSG_SB_EEEEEEEvNS4_8identityENS4_13SM90_TMA_LOADES1B_vS1C_EENS_8epilogue10collective6detail29Sm90TmaWarpSpecializedAdapterINS1G_15DefaultEpilogueISJ_SK_SK_NS1F_6thread17LinearCombinationISJ_Li1EffLNS1K_9ScaleType4KindE0ELNS_15FloatRoundStyleE2ESJ_EENS1_15EpilogueDefaultEEEEEvvEEEEvNT_6ParamsE:
        .type           _ZN7cutlass13device_kernelINS_4gemm6kernel13GemmUniversalIN4cute5tupleIJiiiiEEENS1_10collective13CollectiveMmaINS1_37MainloopSm90TmaGmmaWarpSpecializedFP8ILi18ENS5_IJNS4_1CILi1EEENSA_ILi2EEESB_EEENS1_32KernelTmaWarpSpecializedPingpongEEENS5_IJNSA_ILi64EEENSA_ILi128EEESG_EEENS_12float_e4m3_tENS5_IJlSB_lEEESJ_SK_NS4_8TiledMMAINS4_8MMA_AtomIJNS4_4SM904GMMA31MMA_64x128x32_F32E4M3E4M3_SS_TNILNSO_7ScaleInE1ELSQ_1EEEEEENS4_6LayoutINS5_IJSB_SB_SB_EEENS5_IJNSA_ILi0EEESV_SV_EEEEENS5_IJNS4_10UnderscoreESY_SY_EEEEENS4_23SM90_TMA_LOAD_MULTICASTENS4_14ComposedLayoutINS4_7SwizzleILi2ELi4ELi3EEENS4_18smem_ptr_flag_bitsILi8EEENST_INS5_IJNSA_ILi8EEESG_EEENS5_IJSG_SB_EEEEEEEvNS4_8identityENS4_13SM90_TMA_LOADES1B_vS1C_EENS_8epilogue10collective6detail29Sm90TmaWarpSpecializedAdapterINS1G_15DefaultEpilogueISJ_SK_SK_NS1F_6thread17LinearCombinationISJ_Li1EffLNS1K_9ScaleType4KindE0ELNS_15FloatRoundStyleE2ESJ_EENS1_15EpilogueDefaultEEEEEvvEEEEvNT_6ParamsE,@function
        .size           _ZN7cutlass13device_kernelINS_4gemm6kernel13GemmUniversalIN4cute5tupleIJiiiiEEENS1_10collective13CollectiveMmaINS1_37MainloopSm90TmaGmmaWarpSpecializedFP8ILi18ENS5_IJNS4_1CILi1EEENSA_ILi2EEESB_EEENS1_32KernelTmaWarpSpecializedPingpongEEENS5_IJNSA_ILi64EEENSA_ILi128EEESG_EEENS_12float_e4m3_tENS5_IJlSB_lEEESJ_SK_NS4_8TiledMMAINS4_8MMA_AtomIJNS4_4SM904GMMA31MMA_64x128x32_F32E4M3E4M3_SS_TNILNSO_7ScaleInE1ELSQ_1EEEEEENS4_6LayoutINS5_IJSB_SB_SB_EEENS5_IJNSA_ILi0EEESV_SV_EEEEENS5_IJNS4_10UnderscoreESY_SY_EEEEENS4_23SM90_TMA_LOAD_MULTICASTENS4_14ComposedLayoutINS4_7SwizzleILi2ELi4ELi3EEENS4_18smem_ptr_flag_bitsILi8EEENST_INS5_IJNSA_ILi8EEESG_EEENS5_IJSG_SB_EEEEEEEvNS4_8identityENS4_13SM90_TMA_LOADES1B_vS1C_EENS_8epilogue10collective6detail29Sm90TmaWarpSpecializedAdapterINS1G_15DefaultEpilogueISJ_SK_SK_NS1F_6thread17LinearCombinationISJ_Li1EffLNS1K_9ScaleType4KindE0ELNS_15FloatRoundStyleE2ESJ_EENS1_15EpilogueDefaultEEEEEvvEEEEvNT_6ParamsE,(.L_x_237 - _ZN7cutlass13device_kernelINS_4gemm6kernel13GemmUniversalIN4cute5tupleIJiiiiEEENS1_10collective13CollectiveMmaINS1_37MainloopSm90TmaGmmaWarpSpecializedFP8ILi18ENS5_IJNS4_1CILi1EEENSA_ILi2EEESB_EEENS1_32KernelTmaWarpSpecializedPingpongEEENS5_IJNSA_ILi64EEENSA_ILi128EEESG_EEENS_12float_e4m3_tENS5_IJlSB_lEEESJ_SK_NS4_8TiledMMAINS4_8MMA_AtomIJNS4_4SM904GMMA31MMA_64x128x32_F32E4M3E4M3_SS_TNILNSO_7ScaleInE1ELSQ_1EEEEEENS4_6LayoutINS5_IJSB_SB_SB_EEENS5_IJNSA_ILi0EEESV_SV_EEEEENS5_IJNS4_10UnderscoreESY_SY_EEEEENS4_23SM90_TMA_LOAD_MULTICASTENS4_14ComposedLayoutINS4_7SwizzleILi2ELi4ELi3EEENS4_18smem_ptr_flag_bitsILi8EEENST_INS5_IJNSA_ILi8EEESG_EEENS5_IJSG_SB_EEEEEEEvNS4_8identityENS4_13SM90_TMA_LOADES1B_vS1C_EENS_8epilogue10collective6detail29Sm90TmaWarpSpecializedAdapterINS1G_15DefaultEpilogueISJ_SK_SK_NS1F_6thread17LinearCombinationISJ_Li1EffLNS1K_9ScaleType4KindE0ELNS_15FloatRoundStyleE2ESJ_EENS1_15EpilogueDefaultEEEEEvvEEEEvNT_6ParamsE)
        .other          _ZN7cutlass13device_kernelINS_4gemm6kernel13GemmUniversalIN4cute5tupleIJiiiiEEENS1_10collective13CollectiveMmaINS1_37MainloopSm90TmaGmmaWarpSpecializedFP8ILi18ENS5_IJNS4_1CILi1EEENSA_ILi2EEESB_EEENS1_32KernelTmaWarpSpecializedPingpongEEENS5_IJNSA_ILi64EEENSA_ILi128EEESG_EEENS_12float_e4m3_tENS5_IJlSB_lEEESJ_SK_NS4_8TiledMMAINS4_8MMA_AtomIJNS4_4SM904GMMA31MMA_64x128x32_F32E4M3E4M3_SS_TNILNSO_7ScaleInE1ELSQ_1EEEEEENS4_6LayoutINS5_IJSB_SB_SB_EEENS5_IJNSA_ILi0EEESV_SV_EEEEENS5_IJNS4_10UnderscoreESY_SY_EEEEENS4_23SM90_TMA_LOAD_MULTICASTENS4_14ComposedLayoutINS4_7SwizzleILi2ELi4ELi3EEENS4_18smem_ptr_flag_bitsILi8EEENST_INS5_IJNSA_ILi8EEESG_EEENS5_IJSG_SB_EEEEEEEvNS4_8identityENS4_13SM90_TMA_LOADES1B_vS1C_EENS_8epilogue10collective6detail29Sm90TmaWarpSpecializedAdapterINS1G_15DefaultEpilogueISJ_SK_SK_NS1F_6thread17LinearCombinationISJ_Li1EffLNS1K_9ScaleType4KindE0ELNS_15FloatRoundStyleE2ESJ_EENS1_15EpilogueDefaultEEEEEvvEEEEvNT_6ParamsE,@"STO_CUDA_ENTRY STV_DEFAULT"
_ZN7cutlass13device_kernelINS_4gemm6kernel13GemmUniversalIN4cute5tupleIJiiiiEEENS1_10collective13CollectiveMmaINS1_37MainloopSm90TmaGmmaWarpSpecializedFP8ILi18ENS5_IJNS4_1CILi1EEENSA_ILi2EEESB_EEENS1_32KernelTmaWarpSpecializedPingpongEEENS5_IJNSA_ILi64EEENSA_ILi128EEESG_EEENS_12float_e4m3_tENS5_IJlSB_lEEESJ_SK_NS4_8TiledMMAINS4_8MMA_AtomIJNS4_4SM904GMMA31MMA_64x128x32_F32E4M3E4M3_SS_TNILNSO_7ScaleInE1ELSQ_1EEEEEENS4_6LayoutINS5_IJSB_SB_SB_EEENS5_IJNSA_ILi0EEESV_SV_EEEEENS5_IJNS4_10UnderscoreESY_SY_EEEEENS4_23SM90_TMA_LOAD_MULTICASTENS4_14ComposedLayoutINS4_7SwizzleILi2ELi4ELi3EEENS4_18smem_ptr_flag_bitsILi8EEENST_INS5_IJNSA_ILi8EEESG_EEENS5_IJSG_SB_EEEEEEEvNS4_8identityENS4_13SM90_TMA_LOADES1B_vS1C_EENS_8epilogue10collective6detail29Sm90TmaWarpSpecializedAdapterINS1G_15DefaultEpilogueISJ_SK_SK_NS1F_6thread17LinearCombinationISJ_Li1EffLNS1K_9ScaleType4KindE0ELNS_15FloatRoundStyleE2ESJ_EENS1_15EpilogueDefaultEEEEEvvEEEEvNT_6ParamsE:
[----:B------:R-:W-:Y:S01]  /*0000*/  LDC R1, c[0x0][0x28] ;  /* 0x00000a00ff017b82 */ /* 0x000fe20000000800 */
[----:B------:R-:W0:Y:S01]  /*0010*/  S2R R16, SR_TID.X ;  /* 0x0000000000107919 */ /* 0x000e220000002100 */
[----:B------:R-:W-:Y:S01]  /*0020*/  ELECT P0, URZ, PT ;  /* 0x00000000003f782f */ /* 0x000fe20003800000 */
[----:B------:R-:W-:Y:S01]  /*0030*/  BSSY B0, `(.L_x_0) ;  /* 0x000000f000007945 */ /* 0x000fe20003800000 */
[--C-:B0-----:R-:W-:Y:S02]  /*0040*/  SHF.R.U32.HI R0, RZ, 0x5, R16.reuse ;  /* 0x00000005ff007819 */ /* 0x101fe40000011610 */
[----:B------:R-:W-:-:S03]  /*0050*/  SHF.R.U32.HI R4, RZ, 0x7, R16 ;  /* 0x00000007ff047819 */ /* 0x000fc60000011610 */
[----:B------:R-:W0:Y:S04]  /*0060*/  SHFL.IDX PT, R2, R0, RZ, 0x1f ;  /* 0x00001fff00027589 */ /* 0x000e2800000e0000 */
[----:B------:R1:W2:Y:S01]  /*0070*/  SHFL.IDX PT, R5, R4, RZ, 0x1f ;  /* 0x00001fff04057589 */ /* 0x0002a200000e0000 */
[----:B0-----:R-:W-:-:S13]  /*0080*/  ISETP.NE.OR P0, PT, R2, RZ, !P0 ;  /* 0x000000ff0200720c */ /* 0x001fda0004705670 */
[----:B-12---:R-:W-:Y:S05]  /*0090*/  @P0 BRA `(.L_x_1) ;  /* 0x0000000000200947 */ /* 0x006fea0003800000 */
[----:B------:R-:W-:Y:S02]  /*00a0*/  ULDC.64 UR4, c[0x0][0x198] ;  /* 0x0000660000047ab9 */ /* 0x000fe40000000a00 */
[----:B------:R-:W-:Y:S02]  /*00b0*/  UIADD3 UR6, UP0, UR4, 0xf0, URZ ;  /* 0x000000f004067890 */ /* 0x000fe4000ff1e03f */
[----:B------:R-:W-:Y:S02]  /*00c0*/  UIADD3 UR4, UP1, UR4, 0x1f0, URZ ;  /* 0x000001f004047890 */ /* 0x000fe4000ff3e03f */
[----:B------:R-:W-:Y:S02]  /*00d0*/  UIADD3.X UR7, URZ, UR5, URZ, UP0, !UPT ;  /* 0x000000053f077290 */ /* 0x000fe400087fe43f */
[----:B------:R-:W-:-:S07]  /*00e0*/  UIADD3.X UR5, URZ, UR5, URZ, UP1, !UPT ;  /* 0x000000053f057290 */ /* 0x000fce0008ffe43f */
[----:B------:R0:W-:Y:S02]  /*00f0*/  UTMACCTL.PF [UR6] ;  /* 0x00000000060079b9 */ /* 0x0001e40008040000 */
[----:B------:R0:W-:Y:S02]  /*0100*/  UTMACCTL.PF [UR4] ;  /* 0x00000000040079b9 */ /* 0x0001e40008040000 */
[----:B0-----:R-:W-:Y:S01]  /*0110*/  NOP ;  /* 0x0000000000007918 */ /* 0x001fe20000000000 */
.L_x_1:
[----:B------:R-:W-:Y:S05]  /*0120*/  BSYNC B0 ;  /* 0x0000000000007941 */ /* 0x000fea0003800000 */
.L_x_0:
[----:B------:R-:W0:Y:S01]  /*0130*/  SHFL.IDX PT, R6, R0, RZ, 0x1f ;  /* 0x00001fff00067589 */ /* 0x000e2200000e0000 */
[----:B------:R-:W-:Y:S02]  /*0140*/  SHF.R.S32.HI R3, RZ, 0x1f, R16 ;  /* 0x0000001fff037819 */ /* 0x000fe40000011410 */
[----:B0-----:R-:W-:-:S13]  /*0150*/  ISETP.NE.AND P0, PT, R6, RZ, PT ;  /* 0x000000ff0600720c */ /* 0x001fda0003f05270 */
[----:B------:R-:W-:Y:S05]  /*0160*/  @P0 BRA `(.L_x_2) ;  /* 0x0000000000d40947 */ /* 0x000fea0003800000 */
[----:B------:R-:W-:Y:S01]  /*0170*/  ELECT P0, URZ, PT ;  /* 0x00000000003f782f */ /* 0x000fe20003800000 */
[----:B------:R-:W-:-:S12]  /*0180*/  BSSY B0, `(.L_x_2) ;  /* 0x0000033000007945 */ /* 0x000fd80003800000 */
[----:B------:R-:W-:Y:S05]  /*0190*/  @!P0 BRA `(.L_x_3) ;  /* 0x0000000000c48947 */ /* 0x000fea0003800000 */
[----:B------:R-:W0:Y:S01]  /*01a0*/  S2UR UR8, SR_CgaCtaId ;  /* 0x00000000000879c3 */ /* 0x000e220000008800 */
[----:B------:R-:W-:Y:S01]  /*01b0*/  UMOV UR4, 0x400 ;  /* 0x0000040000047882 */ /* 0x000fe20000000000 */
[----:B------:R-:W-:Y:S01]  /*01c0*/  UMOV UR5, 0x1 ;  /* 0x0000000100057882 */ /* 0x000fe20000000000 */
[----:B------:R-:W-:Y:S02]  /*01d0*/  UMOV UR6, 0x2 ;  /* 0x0000000200067882 */ /* 0x000fe40000000000 */
[----:B------:R-:W-:-:S04]  /*01e0*/  UIADD3 UR6, -UR6, 0x100000, URZ ;  /* 0x0010000006067890 */ /* 0x000fc8000fffe13f */
[----:B------:R-:W-:Y:S02]  /*01f0*/  USHF.L.U32 UR7, UR6, 0xb, URZ ;  /* 0x0000000b06077899 */ /* 0x000fe4000800063f */
[----:B------:R-:W-:Y:S02]  /*0200*/  USHF.L.U32 UR6, UR6, 0x1, URZ ;  /* 0x0000000106067899 */ /* 0x000fe4000800063f */
[----:B0-----:R-:W-:Y:S02]  /*0210*/  ULEA UR8, UR8, UR4, 0x18 ;  /* 0x0000000408087291 */ /* 0x001fe4000f8ec03f */
[----:B------:R-:W-:-:S04]  /*0220*/  UIADD3 UR4, -UR5, 0x100000, URZ ;  /* 0x0010000005047890 */ /* 0x000fc8000fffe13f */
[----:B------:R-:W-:Y:S02]  /*0230*/  USHF.L.U32 UR5, UR4, 0xb, URZ ;  /* 0x0000000b04057899 */ /* 0x000fe4000800063f */
[----:B------:R-:W-:Y:S01]  /*0240*/  USHF.L.U32 UR4, UR4, 0x1, URZ ;  /* 0x0000000104047899 */ /* 0x000fe2000800063f */
[----:B------:R-:W0:Y:S11]  /*0250*/  FENCE.VIEW.ASYNC.S ;  /* 0x00000000000073c6 */ /* 0x000e360000000000 */
[----:B0-----:R0:W1:Y:S01]  /*0260*/  SYNCS.EXCH.64 URZ, [UR8], UR4 ;  /* 0x00000004083f75b2 */ /* 0x0010620008000100 */
[----:B------:R0:W2:Y:S01]  /*0270*/  SYNCS.EXCH.64 URZ, [UR8+0x90], UR6 ;  /* 0x00009006083f75b2 */ /* 0x0000a20008000100 */
[----:B------:R0:W3:Y:S01]  /*0280*/  SYNCS.EXCH.64 URZ, [UR8+0x8], UR4 ;  /* 0x00000804083f75b2 */ /* 0x0000e20008000100 */
[----:B------:R0:W4:Y:S01]  /*0290*/  SYNCS.EXCH.64 URZ, [UR8+0x98], UR6 ;  /* 0x00009806083f75b2 */ /* 0x0001220008000100 */
[----:B------:R0:W0:Y:S01]  /*02a0*/  SYNCS.EXCH.64 URZ, [UR8+0x10], UR4 ;  /* 0x00001004083f75b2 */ /* 0x0000220008000100 */
        /* <DEDUP_REMOVED lines=31> */
[----:B-1234-:R-:W-:Y:S01]  /*04a0*/  NOP ;  /* 0x0000000000007918 */ /* 0x01efe20000000000 */
.L_x_3:
[----:B0-----:R-:W-:Y:S05]  /*04b0*/  BSYNC B0 ;  /* 0x0000000000007941 */ /* 0x001fea0003800000 */
.L_x_2:
[----:B------:R-:W0:Y:S01]  /*04c0*/  SHFL.IDX PT, R10, R0, RZ, 0x1f ;  /* 0x00001fff000a7589 */ /* 0x000e2200000e0000 */
[----:B------:R-:W-:Y:S01]  /*04d0*/  LEA.HI R3, R3, R16, RZ, 0x7 ;  /* 0x0000001003037211 */ /* 0x000fe200078f38ff */
[----:B------:R-:W1:Y:S01]  /*04e0*/  S2UR UR12, SR_CTAID.X ;  /* 0x00000000000c79c3 */ /* 0x000e620000002500 */
[----:B------:R-:W-:Y:S01]  /*04f0*/  ELECT P0, URZ, PT ;  /* 0x00000000003f782f */ /* 0x000fe20003800000 */
[----:B------:R-:W2:Y:S01]  /*0500*/  SHFL.IDX PT, R9, R0, RZ, 0x1f ;  /* 0x00001fff00097589 */ /* 0x000ea200000e0000 */
[----:B------:R-:W-:Y:S02]  /*0510*/  LOP3.LUT R3, R3, 0xffffff80, RZ, 0xc0, !PT ;  /* 0xffffff8003037812 */ /* 0x000fe400078ec0ff */
[----:B------:R-:W-:Y:S01]  /*0520*/  ELECT P1, URZ, PT ;  /* 0x00000000003f782f */ /* 0x000fe20003820000 */
[----:B------:R-:W-:Y:S01]  /*0530*/  NOP ;  /* 0x0000000000007918 */ /* 0x000fe20000000000 */
[----:B------:R-:W3:Y:S01]  /*0540*/  S2R R12, SR_CTAID.Y ;  /* 0x00000000000c7919 */ /* 0x000ee20000002600 */
[----:B------:R-:W-:Y:S01]  /*0550*/  ULDC UR4, c[0x0][0x150] ;  /* 0x0000540000047ab9 */ /* 0x000fe20000000800 */
[----:B------:R-:W-:Y:S01]  /*0560*/  IMAD.IADD R14, R16, 0x1, -R3 ;  /* 0x00000001100e7824 */ /* 0x000fe200078e0a03 */
[----:B------:R-:W4:Y:S01]  /*0570*/  LDC R25, c[0x0][0x148] ;  /* 0x00005200ff197b82 */ /* 0x000f220000000800 */
[----:B------:R3:W5:Y:S01]  /*0580*/  SHFL.IDX PT, R11, R4, RZ, 0x1f ;  /* 0x00001fff040b7589 */ /* 0x00076200000e0000 */
[----:B------:R-:W-:Y:S01]  /*0590*/  UMOV UR11, 0x80 ;  /* 0x00000080000b7882 */ /* 0x000fe20000000000 */
[----:B------:R-:W-:Y:S01]  /*05a0*/  NOP ;  /* 0x0000000000007918 */ /* 0x000fe20000000000 */
[----:B------:R-:W-:Y:S01]  /*05b0*/  SHF.R.S32.HI R23, RZ, 0x1f, R14 ;  /* 0x0000001fff177819 */ /* 0x000fe2000001140e */
[C---:B------:R-:W-:Y:S01]  /*05c0*/  VIADD R38, R5.reuse, 0xffffffff ;  /* 0xffffffff05267836 */ /* 0x040fe20000000000 */
[----:B------:R-:W-:-:S02]  /*05d0*/  ISETP.NE.AND P2, PT, R5, RZ, PT ;  /* 0x000000ff0500720c */ /* 0x000fc40003f45270 */
[----:B------:R-:W-:Y:S02]  /*05e0*/  LEA.HI R3, R23, R14, RZ, 0x3 ;  /* 0x0000000e17037211 */ /* 0x000fe400078f18ff */
[----:B------:R-:W-:Y:S02]  /*05f0*/  ISETP.GE.U32.AND P5, PT, R38, 0x2, PT ;  /* 0x000000022600780c */ /* 0x000fe40003fa6070 */
[--C-:B------:R-:W-:Y:S02]  /*0600*/  SHF.R.S32.HI R7, RZ, 0x3, R3.reuse ;  /* 0x00000003ff077819 */ /* 0x100fe40000011403 */
[----:B0-----:R-:W-:Y:S02]  /*0610*/  ISETP.NE.OR P0, PT, R10, RZ, !P0 ;  /* 0x000000ff0a00720c */ /* 0x001fe40004705670 */
[----:B------:R-:W-:Y:S01]  /*0620*/  SHF.R.S32.HI R8, RZ, 0x1f, R3 ;  /* 0x0000001fff087819 */ /* 0x000fe20000011403 */
[----:B------:R-:W0:Y:S01]  /*0630*/  LDC R10, c[0x0][0x140] ;  /* 0x00005000ff0a7b82 */ /* 0x000e220000000800 */
[----:B--2---:R-:W-:-:S02]  /*0640*/  ISETP.NE.OR P1, PT, R9, RZ, !P1 ;  /* 0x000000ff0900720c */ /* 0x004fc40004f25670 */
[----:B------:R-:W-:Y:S02]  /*0650*/  LEA.HI R8, R8, R7, RZ, 0x2 ;  /* 0x0000000708087211 */ /* 0x000fe400078f10ff */
[----:B-1----:R-:W-:Y:S02]  /*0660*/  I2FP.F32.U32 R0, UR12 ;  /* 0x0000000c00007c45 */ /* 0x002fe40008201000 */
[----:B------:R-:W-:Y:S01]  /*0670*/  LOP3.LUT R8, R8, 0xfffffffc, RZ, 0xc0, !PT ;  /* 0xfffffffc08087812 */ /* 0x000fe200078ec0ff */
[----:B------:R-:W1:Y:S01]  /*0680*/  LDC R9, c[0x0][0x144] ;  /* 0x00005100ff097b82 */ /* 0x000e620000000800 */
[----:B------:R-:W-:Y:S01]  /*0690*/  SHF.R.S32.HI R3, RZ, 0x1f, R2 ;  /* 0x0000001fff037819 */ /* 0x000fe20000011402 */
[----:B------:R-:W-:Y:S01]  /*06a0*/  VOTEU.ALL UP0, P0 ;  /* 0x00000000003f7886 */ /* 0x000fe20000000000 */
[----:B------:R-:W-:Y:S01]  /*06b0*/  FMUL R0, R0, UR4 ;  /* 0x0000000400007c20 */ /* 0x000fe20008400000 */
[----:B---3--:R-:W-:Y:S01]  /*06c0*/  I2FP.F32.U32 R4, R12 ;  /* 0x0000000c00047245 */ /* 0x008fe20000201000 */
[----:B------:R-:W-:Y:S01]  /*06d0*/  ULDC UR4, c[0x0][0x154] ;  /* 0x0000550000047ab9 */ /* 0x000fe20000000800 */
[----:B------:R-:W-:Y:S01]  /*06e0*/  VOTEU.ALL UP1, P1 ;  /* 0x00000000003f7886 */ /* 0x000fe20000820000 */
[----:B------:R-:W-:Y:S01]  /*06f0*/  IMAD.IADD R8, R7, 0x1, -R8 ;  /* 0x0000000107087824 */ /* 0x000fe200078e0a08 */
[----:B------:R-:W2:Y:S01]  /*0700*/  @!UP0 S2UR UR7, SR_CgaCtaId ;  /* 0x00000000000789c3 */ /* 0x000ea20000008800 */
[----:B------:R-:W-:Y:S01]  /*0710*/  SHF.R.S32.HI R7, RZ, 0x1f, R6 ;  /* 0x0000001fff077819 */ /* 0x000fe20000011406 */
[----:B------:R-:W-:Y:S01]  /*0720*/  FMUL R4, R4, UR4 ;  /* 0x0000000404047c20 */ /* 0x000fe20008400000 */
[----:B------:R-:W-:Y:S01]  /*0730*/  LEA.HI R3, R3, R2, RZ, 0x2 ;  /* 0x0000000203037211 */ /* 0x000fe200078f10ff */
[----:B------:R-:W3:Y:S01]  /*0740*/  F2I.U32.TRUNC.NTZ R0, R0 ;  /* 0x0000000000007305 */ /* 0x000ee2000020f000 */
[----:B------:R-:W-:Y:S01]  /*0750*/  LEA.HI R7, R7, R6, RZ, 0x2 ;  /* 0x0000000607077211 */ /* 0x000fe200078f10ff */
[----:B------:R-:W-:Y:S01]  /*0760*/  UMOV UR4, 0x20 ;  /* 0x0000002000047882 */ /* 0x000fe20000000000 */
[----:B------:R-:W-:Y:S01]  /*0770*/  LOP3.LUT R3, R3, 0xfffffffc, RZ, 0xc0, !PT ;  /* 0xfffffffc03037812 */ /* 0x000fe200078ec0ff */
[----:B------:R-:W5:Y:S01]  /*0780*/  @!UP1 S2UR UR10, SR_CgaCtaId ;  /* 0x00000000000a99c3 */ /* 0x000f620000008800 */
[----:B------:R-:W-:Y:S01]  /*0790*/  LOP3.LUT R7, R7, 0x3ffffffc, RZ, 0xc0, !PT ;  /* 0x3ffffffc07077812 */ /* 0x000fe200078ec0ff */
[----:B------:R-:W-:Y:S01]  /*07a0*/  @!UP0 UMOV UR6, 0x400 ;  /* 0x0000040000068882 */ /* 0x000fe20000000000 */
[----:B------:R-:W-:-:S04]  /*07b0*/  @!UP0 UIADD3 UR4, -UR4, 0x100000, URZ ;  /* 0x0010000004048890 */ /* 0x000fc8000fffe13f */
[----:B------:R-:W-:Y:S02]  /*07c0*/  @!UP0 USHF.L.U32 UR5, UR4, 0xb, URZ ;  /* 0x0000000b04058899 */ /* 0x000fe4000800063f */
[----:B------:R-:W-:Y:S01]  /*07d0*/  @!UP0 USHF.L.U32 UR4, UR4, 0x1, URZ ;  /* 0x0000000104048899 */ /* 0x000fe2000800063f */
[----:B------:R-:W4:Y:S01]  /*07e0*/  F2I.U32.TRUNC.NTZ R4, R4 ;  /* 0x0000000400047305 */ /* 0x000f22000020f000 */
[----:B------:R-:W-:Y:S01]  /*07f0*/  IMAD.IADD R17, R2, 0x1, -R3 ;  /* 0x0000000102117824 */ /* 0x000fe200078e0a03 */
[----:B------:R-:W-:Y:S01]  /*0800*/  @!UP1 UMOV UR9, 0x400 ;  /* 0x0000040000099882 */ /* 0x000fe20000000000 */
[----:B------:R-:W-:Y:S01]  /*0810*/  IMAD.IADD R7, R6, 0x1, -R7 ;  /* 0x0000000106077824 */ /* 0x000fe200078e0a07 */
[----:B0-----:R-:W-:Y:S01]  /*0820*/  ISETP.EQ.U32.AND P4, PT, R10, 0x1, PT ;  /* 0x000000010a00780c */ /* 0x001fe20003f82070 */
[----:B------:R-:W-:Y:S01]  /*0830*/  VOTEU.ALL UP2, P1 ;  /* 0x00000000003f7886 */ /* 0x000fe20000840000 */
[----:B------:R-:W-:Y:S01]  /*0840*/  VOTEU.ALL UP3, P1 ;  /* 0x00000000003f7886 */ /* 0x000fe20000860000 */
[----:B------:R-:W-:Y:S01]  /*0850*/  IMAD R7, R7, 0x4, R8 ;  /* 0x0000000407077824 */ /* 0x000fe200078e0208 */
[----:B------:R-:W-:Y:S01]  /*0860*/  VOTEU.ALL UP4, P1 ;  /* 0x00000000003f7886 */ /* 0x000fe20000880000 */
[----:B------:R-:W-:Y:S01]  /*0870*/  VOTEU.ALL UP5, P1 ;  /* 0x00000000003f7886 */ /* 0x000fe200008a0000 */
[----:B------:R-:W-:Y:S01]  /*0880*/  ISETP.NE.AND P1, PT, R17, 0x3, PT ;  /* 0x000000031100780c */ /* 0x000fe20003f25270 */
[----:B------:R-:W-:Y:S01]  /*0890*/  IMAD.SHL.U32 R10, R7, 0x4, RZ ;  /* 0x00000004070a7824 */ /* 0x000fe200078e00ff */
[----:B--2---:R-:W-:Y:S01]  /*08a0*/  @!UP0 ULEA UR8, UR7, UR6, 0x18 ;  /* 0x0000000607088291 */ /* 0x004fe2000f8ec03f */
[----:B---3--:R-:W-:Y:S01]  /*08b0*/  IMAD.MOV R0, RZ, RZ, -R0 ;  /* 0x000000ffff007224 */ /* 0x008fe200078e0a00 */
[----:B------:R-:W-:-:S04]  /*08c0*/  @!UP1 UIADD3 UR6, -UR11, 0x100000, URZ ;  /* 0x001000000b069890 */ /* 0x000fc8000fffe13f */
[----:B------:R-:W-:Y:S02]  /*08d0*/  @!UP1 USHF.L.U32 UR7, UR6, 0xb, URZ ;  /* 0x0000000b06079899 */ /* 0x000fe4000800063f */
[----:B------:R-:W-:Y:S01]  /*08e0*/  @!UP1 USHF.L.U32 UR6, UR6, 0x1, URZ ;  /* 0x0000000106069899 */ /* 0x000fe2000800063f */
[----:B----4-:R-:W-:Y:S01]  /*08f0*/  IMAD.MOV R24, RZ, RZ, -R4 ;  /* 0x000000ffff187224 */ /* 0x010fe200078e0a04 */
[----:B------:R-:W-:Y:S01]  /*0900*/  VOTEU.ALL UP0, P0 ;  /* 0x00000000003f7886 */ /* 0x000fe20000000000 */
[----:B------:R-:W-:Y:S01]  /*0910*/  LOP3.LUT R10, R7, 0xc, R10, 0x78, !PT ;  /* 0x0000000c070a7812 */ /* 0x000fe200078e780a */
[----:B-1----:R-:W-:Y:S01]  /*0920*/  IMAD R22, R9, R0, UR12 ;  /* 0x0000000c09167e24 */ /* 0x002fe2000f8e0200 */
[----:B------:R-:W-:Y:S01]  /*0930*/  ISETP.EQ.OR P1, PT, R17, RZ, !P1 ;  /* 0x000000ff1100720c */ /* 0x000fe20004f22670 */
[----:B-----5:R-:W-:Y:S01]  /*0940*/  @!UP1 ULEA UR9, UR10, UR9, 0x18 ;  /* 0x000000090a099291 */ /* 0x020fe2000f8ec03f */
[----:B------:R-:W-:Y:S01]  /*0950*/  IMAD R3, R25, R24, R12 ;  /* 0x0000001819037224 */ /* 0x000fe200078e020c */
[----:B------:R-:W-:Y:S01]  /*0960*/  VOTEU.ALL UP1, P0 ;  /* 0x00000000003f7886 */ /* 0x000fe20000020000 */
[----:B------:R-:W-:Y:S01]  /*0970*/  LOP3.LUT P0, RZ, R14, 0x7, RZ, 0xc0, !PT ;  /* 0x000000070eff7812 */ /* 0x000fe2000780c0ff */
[----:B------:R-:W0:Y:S02]  /*0980*/  FENCE.VIEW.ASYNC.S ;  /* 0x00000000000073c6 */ /* 0x000e240000000000 */
[----:B0-----:R0:W1:Y:S01]  /*0990*/  @!UP0 SYNCS.EXCH.64 URZ, [UR8+0x150], UR4 ;  /* 0x00015004083f85b2 */ /* 0x0010620008000100 */
[----:B------:R-:W-:-:S02]  /*09a0*/  ISETP.EQ.AND P1, PT, R5, RZ, P1 ;  /* 0x000000ff0500720c */ /* 0x000fc40000f22270 */
[----:B------:R-:W-:Y:S02]  /*09b0*/  ISETP.NE.AND P3, PT, R3, R10, PT ;  /* 0x0000000a0300720c */ /* 0x000fe40003f65270 */
[----:B------:R-:W-:Y:S02]  /*09c0*/  ISETP.LT.U32.AND P0, PT, R10, 0x2, !P0 ;  /* 0x000000020a00780c */ /* 0x000fe40004701070 */
[----:B------:R-:W-:Y:S02]  /*09d0*/  ISETP.EQ.OR P3, PT, R22, RZ, !P3 ;  /* 0x000000ff1600720c */ /* 0x000fe40005f62670 */
[----:B------:R-:W-:Y:S02]  /*09e0*/  SEL R7, RZ, 0x1, !P1 ;  /* 0x00000001ff077807 */ /* 0x000fe40004800000 */
[----:B------:R-:W-:Y:S02]  /*09f0*/  R2UR UR15, R11 ;  /* 0x000000000b0f72ca */ /* 0x000fe400000e0000 */
[----:B------:R-:W-:-:S02]  /*0a00*/  PLOP3.LUT P0, PT, P0, P3, PT, 0x80, 0x0 ;  /* 0x000000000000781c */ /* 0x000fc40000707070 */
[----:B------:R-:W-:Y:S01]  /*0a10*/  SEL R7, R7, 0x2, P5 ;  /* 0x0000000207077807 */ /* 0x000fe20002800000 */
[----:B------:R0:W2:Y:S01]  /*0a20*/  @!UP1 SYNCS.EXCH.64 URZ, [UR8+0x158], UR4 ;  /* 0x00015804083f95b2 */ /* 0x0000a20008000100 */
[----:B------:R-:W-:Y:S01]  /*0a30*/  NOP ;  /* 0x0000000000007918 */ /* 0x000fe20000000000 */
[----:B------:R0:W3:Y:S01]  /*0a40*/  @!UP2 SYNCS.EXCH.64 URZ, [UR9+0x130], UR6 ;  /* 0x00013006093fa5b2 */ /* 0x0000e20008000100 */
[----:B------:R0:W4:Y:S01]  /*0a50*/  @!UP3 SYNCS.EXCH.64 URZ, [UR9+0x138], UR6 ;  /* 0x00013806093fb5b2 */ /* 0x0001220008000100 */
[----:B------:R0:W0:Y:S01]  /*0a60*/  @!UP4 SYNCS.EXCH.64 URZ, [UR9+0x140], UR6 ;  /* 0x00014006093fc5b2 */ /* 0x0000220008000100 */
[----:B------:R0:W0:Y:S01]  /*0a70*/  @!UP5 SYNCS.EXCH.64 URZ, [UR9+0x148], UR6 ;  /* 0x00014806093fd5b2 */ /* 0x0000220008000100 */
[----:B------:R-:W-:Y:S01]  /*0a80*/  NOP ;  /* 0x0000000000007918 */ /* 0x000fe20000000000 */
[----:B------:R-:W-:Y:S05]  /*0a90*/  @!P4 BRA `(.L_x_4) ;  /* 0x000000000008c947 */ /* 0x000fea0003800000 */
[----:B01234-:R-:W-:Y:S01]  /*0aa0*/  UCGABAR_ARV ;  /* 0x00000000000079c7 */ /* 0x01ffe20008000000 */
[----:B------:R-:W-:Y:S05]  /*0ab0*/  BRA `(.L_x_5) ;  /* 0x0000000000047947 */ /* 0x000fea0003800000 */
.L_x_4:
[----:B01234-:R-:W-:Y:S01]  /*0ac0*/  NOP ;  /* 0x0000000000007918 */ /* 0x01ffe20000000000 */
.L_x_5:
[----:B------:R-:W-:Y:S01]  /*0ad0*/  ULDC.64 UR4, c[0x0][0x598] ;  /* 0x0001660000047ab9 */ /* 0x000fe20000000a00 */
[----:B------:R-:W-:Y:S01]  /*0ae0*/  ULDC.64 UR18, c[0x0][0x208] ;  /* 0x0000820000127ab9 */ /* 0x000fe20000000a00 */
[----:B------:R-:W-:-:S04]  /*0af0*/  ISETP.NE.U32.AND P1, PT, RZ, UR4, PT ;  /* 0x00000004ff007c0c */ /* 0x000fc8000bf25070 */
[----:B------:R-:W-:-:S13]  /*0b00*/  ISETP.NE.AND.EX P1, PT, RZ, UR5, PT, P1 ;  /* 0x00000005ff007c0c */ /* 0x000fda000bf25310 */
[----:B------:R-:W-:Y:S05]  /*0b10*/  @!P1 BRA `(.L_x_6) ;  /* 0x00000000001c9947 */ /* 0x000fea0003800000 */
[----:B------:R-:W0:Y:S02]  /*0b20*/  LDC.64 R2, c[0x0][0x598] ;  /* 0x00016600ff027b82 */ /* 0x000e240000000a00 */
[----:B0-----:R-:W2:Y:S02]  /*0b30*/  LDG.E.64 R2, desc[UR18][R2.64] ;  /* 0x0000001202027981 */ /* 0x001ea4000c1e1b00 */
[----:B--2---:R-:W-:-:S04]  /*0b40*/  ISETP.NE.U32.AND P1, PT, R2, RZ, PT ;  /* 0x000000ff0200720c */ /* 0x004fc80003f25070 */
[----:B------:R-:W-:-:S13]  /*0b50*/  ISETP.NE.AND.EX P1, PT, R3, RZ, PT, P1 ;  /* 0x000000ff0300720c */ /* 0x000fda0003f25310 */
[----:B------:R-:W-:Y:S05]  /*0b60*/  @!P1 BRA `(.L_x_6) ;  /* 0x0000000000089947 */ /* 0x000fea0003800000 */
[----:B------:R0:W5:Y:S01]  /*0b70*/  LD.E R11, desc[UR18][R2.64] ;  /* 0x00000012020b7980 */ /* 0x000162000c101900 */
[----:B------:R-:W-:Y:S05]  /*0b80*/  BRA `(.L_x_7) ;  /* 0x0000000000207947 */ /* 0x000fea0003800000 */
.L_x_6:
[----:B------:R-:W-:Y:S02]  /*0b90*/  ULDC.64 UR4, c[0x0][0x588] ;  /* 0x0001620000047ab9 */ /* 0x000fe40000000a00 */
[----:B------:R-:W-:-:S04]  /*0ba0*/  ISETP.NE.U32.AND P1, PT, RZ, UR4, PT ;  /* 0x00000004ff007c0c */ /* 0x000fc8000bf25070 */
[----:B------:R-:W-:-:S13]  /*0bb0*/  ISETP.NE.AND.EX P1, PT, RZ, UR5, PT, P1 ;  /* 0x00000005ff007c0c */ /* 0x000fda000bf25310 */
[----:B------:R-:W-:Y:S05]  /*0bc0*/  @!P1 BRA `(.L_x_8) ;  /* 0x00000000000c9947 */ /* 0x000fea0003800000 */
[----:B------:R-:W0:Y:S02]  /*0bd0*/  LDC.64 R2, c[0x0][0x588] ;  /* 0x00016200ff027b82 */ /* 0x000e240000000a00 */
[----:B0-----:R1:W5:Y:S01]  /*0be0*/  LDG.E R11, desc[UR18][R2.64] ;  /* 0x00000012020b7981 */ /* 0x001362000c1e1900 */
[----:B------:R-:W-:Y:S05]  /*0bf0*/  BRA `(.L_x_7) ;  /* 0x0000000000047947 */ /* 0x000fea0003800000 */
.L_x_8:
[----:B------:R-:W2:Y:S02]  /*0c00*/  LDC R11, c[0x0][0x580] ;  /* 0x00016000ff0b7b82 */ /* 0x000ea40000000800 */
.L_x_7:
[----:B------:R-:W-:Y:S02]  /*0c10*/  ULDC.64 UR4, c[0x0][0x5a0] ;  /* 0x0001680000047ab9 */ /* 0x000fe40000000a00 */
[----:B------:R-:W-:-:S04]  /*0c20*/  ISETP.NE.U32.AND P1, PT, RZ, UR4, PT ;  /* 0x00000004ff007c0c */ /* 0x000fc8000bf25070 */
[----:B------:R-:W-:-:S13]  /*0c30*/  ISETP.NE.AND.EX P1, PT, RZ, UR5, PT, P1 ;  /* 0x00000005ff007c0c */ /* 0x000fda000bf25310 */
[----:B------:R-:W-:Y:S05]  /*0c40*/  @!P1 BRA `(.L_x_9) ;  /* 0x00000000001c9947 */ /* 0x000fea0003800000 */
[----:B01----:R-:W0:Y:S02]  /*0c50*/  LDC.64 R2, c[0x0][0x5a0] ;  /* 0x00016800ff027b82 */ /* 0x003e240000000a00 */
[----:B0-----:R-:W3:Y:S02]  /*0c60*/  LDG.E.64 R2, desc[UR18][R2.64] ;  /* 0x0000001202027981 */ /* 0x001ee4000c1e1b00 */
[----:B---3--:R-:W-:-:S04]  /*0c70*/  ISETP.NE.U32.AND P1, PT, R2, RZ, PT ;  /* 0x000000ff0200720c */ /* 0x008fc80003f25070 */
[----:B------:R-:W-:-:S13]  /*0c80*/  ISETP.NE.AND.EX P1, PT, R3, RZ, PT, P1 ;  /* 0x000000ff0300720c */ /* 0x000fda0003f25310 */
[----:B------:R-:W-:Y:S05]  /*0c90*/  @!P1 BRA `(.L_x_9) ;  /* 0x0000000000089947 */ /* 0x000fea0003800000 */
[----:B------:R0:W5:Y:S01]  /*0ca0*/  LD.E R15, desc[UR18][R2.64] ;  /* 0x00000012020f7980 */ /* 0x000162000c101900 */
[----:B------:R-:W-:Y:S05]  /*0cb0*/  BRA `(.L_x_10) ;  /* 0x0000000000207947 */ /* 0x000fea0003800000 */
.L_x_9:
[----:B------:R-:W-:Y:S02]  /*0cc0*/  ULDC.64 UR4, c[0x0][0x590] ;  /* 0x0001640000047ab9 */ /* 0x000fe40000000a00 */
[----:B------:R-:W-:-:S04]  /*0cd0*/  ISETP.NE.U32.AND P1, PT, RZ, UR4, PT ;  /* 0x00000004ff007c0c */ /* 0x000fc8000bf25070 */
[----:B------:R-:W-:-:S13]  /*0ce0*/  ISETP.NE.AND.EX P1, PT, RZ, UR5, PT, P1 ;  /* 0x00000005ff007c0c */ /* 0x000fda000bf25310 */
[----:B------:R-:W-:Y:S05]  /*0cf0*/  @!P1 BRA `(.L_x_11) ;  /* 0x00000000000c9947 */ /* 0x000fea0003800000 */
[----:B01----:R-:W0:Y:S02]  /*0d00*/  LDC.64 R2, c[0x0][0x590] ;  /* 0x00016400ff027b82 */ /* 0x003e240000000a00 */
[----:B0-----:R1:W5:Y:S01]  /*0d10*/  LDG.E R15, desc[UR18][R2.64] ;  /* 0x00000012020f7981 */ /* 0x001362000c1e1900 */
[----:B------:R-:W-:Y:S05]  /*0d20*/  BRA `(.L_x_10) ;  /* 0x0000000000047947 */ /* 0x000fea0003800000 */
.L_x_11:
[----:B------:R-:W3:Y:S02]  /*0d30*/  LDC R15, c[0x0][0x584] ;  /* 0x00016100ff0f7b82 */ /* 0x000ee40000000800 */
.L_x_10:
[----:B------:R-:W4:Y:S01]  /*0d40*/  LDC R0, c[0x0][0x65c] ;  /* 0x00019700ff007b82 */ /* 0x000f220000000800 */
[----:B------:R-:W-:Y:S01]  /*0d50*/  ULDC UR8, c[0x0][0x28c] ;  /* 0x0000a30000087ab9 */ /* 0x000fe20000000800 */
[----:B------:R-:W-:Y:S01]  /*0d60*/  ISETP.NE.AND P1, PT, R5, 0x2, PT ;  /* 0x000000020500780c */ /* 0x000fe20003f25270 */
[----:B------:R-:W-:Y:S01]  /*0d70*/  UIADD3 UR8, UR8, 0x3f, URZ ;  /* 0x0000003f08087890 */ /* 0x000fe2000fffe03f */
[----:B------:R-:W-:Y:S01]  /*0d80*/  IMAD.U32 R4, RZ, RZ, UR12 ;  /* 0x0000000cff047e24 */ /* 0x000fe2000f8e00ff */
[----:B------:R-:W-:Y:S01]  /*0d90*/  UMOV UR4, URZ ;  /* 0x0000003f00047c82 */ /* 0x000fe20008000000 */
[----:B------:R-:W-:Y:S01]  /*0da0*/  UMOV UR5, URZ ;  /* 0x0000003f00057c82 */ /* 0x000fe20008000000 */
[----:B------:R-:W-:-:S04]  /*0db0*/  USHF.R.S32.HI UR9, URZ, 0x1f, UR8 ;  /* 0x0000001f3f097899 */ /* 0x000fc80008011408 */
[----:B------:R-:W-:-:S04]  /*0dc0*/  ULEA.HI UR9, UR9, UR8, URZ, 0x6 ;  /* 0x0000000809097291 */ /* 0x000fc8000f8f303f */
[----:B------:R-:W-:Y:S01]  /*0dd0*/  USHF.R.S32.HI UR13, URZ, 0x6, UR9 ;  /* 0x000000063f0d7899 */ /* 0x000fe20008011409 */
[----:B----4-:R-:W-:-:S13]  /*0de0*/  ISETP.NE.AND P3, PT, R0, 0x1, PT ;  /* 0x000000010000780c */ /* 0x010fda0003f65270 */
[----:B01----:R-:W0:Y:S01]  /*0df0*/  @P3 LDC R3, c[0x0][0x10] ;  /* 0x00000400ff033b82 */ /* 0x003e220000000800 */
[----:B------:R-:W-:Y:S02]  /*0e00*/  @P3 IMAD.MOV.U32 R13, RZ, RZ, RZ ;  /* 0x000000ffff0d3224 */ /* 0x000fe400078e00ff */
[----:B------:R-:W-:-:S05]  /*0e10*/  @P3 IMAD.MOV.U32 R5, RZ, RZ, RZ ;  /* 0x000000ffff053224 */ /* 0x000fca00078e00ff */
[----:B------:R-:W1:Y:S01]  /*0e20*/  @!P3 LDC R9, c[0x0][0xc] ;  /* 0x00000300ff09bb82 */ /* 0x000e620000000800 */
[----:B------:R-:W-:Y:S01]  /*0e30*/  ULDC UR6, c[0x0][0xc] ;  /* 0x0000030000067ab9 */ /* 0x000fe20000000800 */
[----:B------:R-:W-:Y:S02]  /*0e40*/  ULDC UR7, c[0x0][0x10] ;  /* 0x0000040000077ab9 */ /* 0x000fe40000000800 */
[----:B------:R-:W-:-:S04]  /*0e50*/  UIMAD.WIDE.U32 UR6, UR6, UR7, URZ ;  /* 0x00000007060672a5 */ /* 0x000fc8000f8e003f */
[----:B------:R-:W4:Y:S01]  /*0e60*/  LDC R8, c[0x0][0x14] ;  /* 0x00000500ff087b82 */ /* 0x000f220000000800 */
[----:B0-----:R-:W-:-:S04]  /*0e70*/  @P3 IMAD.WIDE.U32 R2, R3, UR12, R12 ;  /* 0x0000000c03023c25 */ /* 0x001fc8000f8e000c */
[----:B------:R-:W-:Y:S02]  /*0e80*/  @P3 IMAD.IADD R3, R3, 0x1, R5 ;  /* 0x0000000103033824 */ /* 0x000fe400078e0205 */
[----:B------:R-:W-:Y:S02]  /*0e90*/  IMAD.MOV.U32 R5, RZ, RZ, RZ ;  /* 0x000000ffff057224 */ /* 0x000fe400078e00ff */
[----:B-1----:R-:W-:-:S04]  /*0ea0*/  @!P3 IMAD.WIDE.U32 R4, R12, R9, R4 ;  /* 0x000000090c04b225 */ /* 0x002fc800078e0004 */
[----:B------:R-:W-:Y:S02]  /*0eb0*/  @!P3 IMAD.MOV.U32 R2, RZ, RZ, R4 ;  /* 0x000000ffff02b224 */ /* 0x000fe400078e0004 */
[C---:B----4-:R-:W-:Y:S02]  /*0ec0*/  IMAD R19, R8.reuse, UR7, RZ ;  /* 0x0000000708137c24 */ /* 0x050fe4000f8e02ff */
[----:B------:R-:W-:Y:S01]  /*0ed0*/  IMAD.WIDE.U32 R8, R8, UR6, RZ ;  /* 0x0000000608087c25 */ /* 0x000fe2000f8e00ff */
[----:B------:R-:W-:-:S03]  /*0ee0*/  ULDC.64 UR6, c[0x0][0x650] ;  /* 0x0001940000067ab9 */ /* 0x000fc60000000a00 */
[----:B------:R-:W-:Y:S02]  /*0ef0*/  @!P3 IMAD.MOV.U32 R3, RZ, RZ, R5 ;  /* 0x000000ffff03b224 */ /* 0x000fe400078e0005 */
[----:B------:R-:W-:Y:S01]  /*0f00*/  IMAD.IADD R0, R9, 0x1, R19 ;  /* 0x0000000109007824 */ /* 0x000fe200078e0213 */
[----:B------:R-:W-:Y:S06]  /*0f10*/  @P1 BRA `(.L_x_12) ;  /* 0x0000000000201947 */ /* 0x000fec0003800000 */
[----:B------:R-:W-:Y:S01]  /*0f20*/  UISETP.GE.U32.AND UP0, UPT, UR13, 0x12, UPT ;  /* 0x000000120d00788c */ /* 0x000fe2000bf06070 */
[----:B------:R-:W-:Y:S01]  /*0f30*/  IADD3 R2, P1, R2, R8, RZ ;  /* 0x0000000802027210 */ /* 0x000fe20007f3e0ff */
[----:B------:R-:W-:-:S04]  /*0f40*/  UIMAD.WIDE.U32 UR4, UR13, 0x38e38e39, URZ ;  /* 0x38e38e390d0478a5 */ /* 0x000fc8000f8e003f */
[----:B------:R-:W-:Y:S01]  /*0f50*/  USHF.R.U32.HI UR4, URZ, 0x2, UR5 ;  /* 0x000000023f047899 */ /* 0x000fe20008011605 */
[----:B------:R-:W-:Y:S02]  /*0f60*/  IMAD.X R3, R0, 0x1, R3, P1 ;  /* 0x0000000100037824 */ /* 0x000fe400008e0603 */
[----:B------:R-:W-:Y:S02]  /*0f70*/  UMOV UR5, URZ ;  /* 0x0000003f00057c82 */ /* 0x000fe40008000000 */
[----:B------:R-:W-:Y:S02]  /*0f80*/  @UP0 ULOP3.LUT UR5, UR4, 0x1, URZ, 0xc0, !UPT ;  /* 0x0000000104050892 */ /* 0x000fe4000f8ec03f */
[----:B------:R-:W-:-:S12]  /*0f90*/  UIMAD UR4, UR4, -0x12, UR13 ;  /* 0xffffffee040478a4 */ /* 0x000fd8000f8e020d */
.L_x_12:
[----:B------:R-:W-:Y:S01]  /*0fa0*/  ISETP.GE.U32.AND P1, PT, R2, UR6, PT ;  /* 0x0000000602007c0c */ /* 0x000fe2000bf26070 */
[----:B------:R-:W-:Y:S01]  /*0fb0*/  IMAD.MOV.U32 R6, RZ, RZ, -0x1 ;  /* 0xffffffffff067424 */ /* 0x000fe200078e00ff */
[----:B------:R-:W-:Y:S01]  /*0fc0*/  PRMT R18, RZ, 0x7610, R18 ;  /* 0x00007610ff127816 */ /* 0x000fe20000000012 */
[----:B------:R-:W-:Y:S01]  /*0fd0*/  IMAD.MOV.U32 R5, RZ, RZ, -0x1 ;  /* 0xffffffffff057424 */ /* 0x000fe200078e00ff */
[----:B------:R-:W-:Y:S01]  /*0fe0*/  ISETP.GE.U32.AND.EX P1, PT, R3, UR7, PT, P1 ;  /* 0x0000000703007c0c */ /* 0x000fe2000bf26110 */
[----:B------:R-:W-:-:S12]  /*0ff0*/  IMAD.MOV.U32 R4, RZ, RZ, -0x1 ;  /* 0xffffffffff047424 */ /* 0x000fd800078e00ff */
[----:B------:R-:W-:Y:S05]  /*1000*/  @P1 BRA `(.L_x_13) ;  /* 0x0000000400241947 */ /* 0x000fea0003800000 */
[----:B------:R-:W0:Y:S01]  /*1010*/  LDC.64 R28, c[0x0][0x628] ;  /* 0x00018a00ff1c7b82 */ /* 0x000e220000000a00 */
[----:B------:R-:W-:Y:S02]  /*1020*/  IMAD.MOV.U32 R4, RZ, RZ, R2 ;  /* 0x000000ffff047224 */ /* 0x000fe400078e0002 */
[----:B------:R-:W-:-:S05]  /*1030*/  IMAD.MOV.U32 R5, RZ, RZ, R3 ;  /* 0x000000ffff057224 */ /* 0x000fca00078e0003 */
[----:B------:R-:W1:Y:S08]  /*1040*/  LDC R6, c[0x0][0x630] ;  /* 0x00018c00ff067b82 */ /* 0x000e700000000800 */
[----:B------:R-:W4:Y:S01]  /*1050*/  LDC.64 R30, c[0x0][0x620] ;  /* 0x00018800ff1e7b82 */ /* 0x000f220000000a00 */
[----:B0-----:R-:W-:-:S04]  /*1060*/  ISETP.NE.U32.AND P1, PT, R28, RZ, PT ;  /* 0x000000ff1c00720c */ /* 0x001fc80003f25070 */
[----:B------:R-:W-:-:S13]  /*1070*/  ISETP.NE.AND.EX P1, PT, R29, RZ, PT, P1 ;  /* 0x000000ff1d00720c */ /* 0x000fda0003f25310 */
[----:B-1--4-:R-:W-:Y:S05]  /*1080*/  @!P1 BRA `(.L_x_14) ;  /* 0x0000000000289947 */ /* 0x012fea0003800000 */
[----:B------:R-:W0:Y:S02]  /*1090*/  LDC R21, c[0x0][0x634] ;  /* 0x00018d00ff157b82 */ /* 0x000e240000000800 */
[----:B0-----:R-:W-:-:S05]  /*10a0*/  IADD3 R21, P1, R2, R21, RZ ;  /* 0x0000001502157210 */ /* 0x001fca0007f3e0ff */
[----:B------:R-:W-:-:S04]  /*10b0*/  IMAD.X R27, RZ, RZ, R3, P1 ;  /* 0x000000ffff1b7224 */ /* 0x000fc800008e0603 */
[----:B------:R-:W-:-:S04]  /*10c0*/  IMAD.WIDE.U32 R4, R27, R28, RZ ;  /* 0x0000001c1b047225 */ /* 0x000fc800078e00ff */
[----:B------:R-:W-:-:S04]  /*10d0*/  IMAD.WIDE.U32 R18, P1, R21, R29, R4 ;  /* 0x0000001d15127225 */ /* 0x000fc80007820004 */
[----:B------:R-:W-:-:S04]  /*10e0*/  IMAD.WIDE.U32 R4, R21, R28, RZ ;  /* 0x0000001c15047225 */ /* 0x000fc800078e00ff */
[----:B------:R-:W-:Y:S01]  /*10f0*/  IMAD.X R21, RZ, RZ, RZ, P1 ;  /* 0x000000ffff157224 */ /* 0x000fe200008e06ff */
[----:B------:R-:W-:Y:S01]  /*1100*/  IADD3 RZ, P1, R5, R18, RZ ;  /* 0x0000001205ff7210 */ /* 0x000fe20007f3e0ff */
[----:B------:R-:W-:-:S04]  /*1110*/  IMAD.MOV.U32 R20, RZ, RZ, R19 ;  /* 0x000000ffff147224 */ /* 0x000fc800078e0013 */
[----:B------:R-:W-:-:S08]  /*1120*/  IMAD.WIDE.U32.X R4, R27, R29, R20, P1 ;  /* 0x0000001d1b047225 */ /* 0x000fd000008e0414 */
.L_x_14:
[----:B------:R-:W0:Y:S01]  /*1130*/  LDC.64 R32, c[0x0][0x640] ;  /* 0x00019000ff207b82 */ /* 0x000e220000000a00 */
[-CC-:B------:R-:W-:Y:S01]  /*1140*/  SHF.R.U64 R34, R4, R6.reuse, R5.reuse ;  /* 0x0000000604227219 */ /* 0x180fe20000001205 */
[----:B------:R-:W-:Y:S01]  /*1150*/  IMAD.MOV.U32 R37, RZ, RZ, 0x1 ;  /* 0x00000001ff257424 */ /* 0x000fe200078e00ff */
[----:B------:R-:W-:Y:S02]  /*1160*/  SHF.R.U32.HI R4, RZ, R6, R5 ;  /* 0x00000006ff047219 */ /* 0x000fe40000011605 */
[----:B------:R-:W-:-:S03]  /*1170*/  IADD3 R19, P1, RZ, -R34, RZ ;  /* 0x80000022ff137210 */ /* 0x000fc60007f3e0ff */
[----:B------:R-:W1:Y:S02]  /*1180*/  LDC R18, c[0x0][0x618] ;  /* 0x00018600ff127b82 */ /* 0x000e640000000800 */
[----:B------:R-:W-:-:S04]  /*1190*/  IMAD.X R5, RZ, RZ, ~R4, P1 ;  /* 0x000000ffff057224 */ /* 0x000fc800008e0e04 */
[-C--:B------:R-:W-:Y:S02]  /*11a0*/  IMAD R6, R5, R30.reuse, RZ ;  /* 0x0000001e05067224 */ /* 0x080fe400078e02ff */
[----:B------:R-:W4:Y:S01]  /*11b0*/  LDC R21, c[0x0][0x608] ;  /* 0x00018200ff157b82 */ /* 0x000f220000000800 */
[----:B------:R-:W-:-:S04]  /*11c0*/  IMAD.WIDE.U32 R4, R19, R30, R2 ;  /* 0x0000001e13047225 */ /* 0x000fc800078e0002 */
[----:B------:R-:W-:-:S03]  /*11d0*/  IMAD R19, R19, R31, R6 ;  /* 0x0000001f13137224 */ /* 0x000fc600078e0206 */
[----:B------:R-:W2:Y:S01]  /*11e0*/  LDC R26, c[0x0][0x658] ;  /* 0x00019600ff1a7b82 */ /* 0x000ea20000000800 */
[----:B------:R-:W-:Y:S01]  /*11f0*/  IMAD.IADD R5, R5, 0x1, R19 ;  /* 0x0000000105057824 */ /* 0x000fe200078e0213 */
[----:B0-----:R-:W-:Y:S01]  /*1200*/  ISETP.NE.U32.AND P1, PT, R32, RZ, PT ;  /* 0x000000ff2000720c */ /* 0x001fe20003f25070 */
[----:B------:R-:W-:-:S03]  /*1210*/  IMAD.MOV.U32 R19, RZ, RZ, -0x1 ;  /* 0xffffffffff137424 */ /* 0x000fc600078e00ff */
[----:B------:R-:W-:Y:S02]  /*1220*/  ISETP.NE.AND.EX P1, PT, R33, RZ, PT, P1 ;  /* 0x000000ff2100720c */ /* 0x000fe40003f25310 */
[----:B------:R-:W0:Y:S01]  /*1230*/  LDC R31, c[0x0][0x600] ;  /* 0x00018000ff1f7b82 */ /* 0x000e220000000800 */
[-CC-:B-1----:R-:W-:Y:S02]  /*1240*/  SHF.R.U64 R29, R4, R18.reuse, R5.reuse ;  /* 0x00000012041d7219 */ /* 0x182fe40000001205 */
[----:B------:R-:W-:-:S05]  /*1250*/  SHF.R.U32.HI R4, RZ, R18, R5 ;  /* 0x00000012ff047219 */ /* 0x000fca0000011605 */
[----:B------:R-:W1:Y:S01]  /*1260*/  LDC R28, c[0x0][0x648] ;  /* 0x00019200ff1c7b82 */ /* 0x000e620000000800 */
[-CC-:B----4-:R-:W-:Y:S02]  /*1270*/  SHF.R.U64 R39, R29, R21.reuse, R4.reuse ;  /* 0x000000151d277219 */ /* 0x190fe40000001204 */
[----:B------:R-:W-:-:S05]  /*1280*/  SHF.R.U32.HI R5, RZ, R21, R4 ;  /* 0x00000015ff057219 */ /* 0x000fca0000011604 */
[----:B------:R-:W4:Y:S01]  /*1290*/  LDC R35, c[0x0][0x638] ;  /* 0x00018e00ff237b82 */ /* 0x000f220000000800 */
[-C--:B--2---:R-:W-:Y:S02]  /*12a0*/  SHF.L.U32 R4, R19, R26.reuse, RZ ;  /* 0x0000001a13047219 */ /* 0x084fe400000006ff */
[--C-:B------:R-:W-:Y:S02]  /*12b0*/  SHF.R.U64 R36, R39, R26, R5.reuse ;  /* 0x0000001a27247219 */ /* 0x100fe40000001205 */
[----:B------:R-:W-:Y:S02]  /*12c0*/  LOP3.LUT R6, RZ, R4, RZ, 0x33, !PT ;  /* 0x00000004ff067212 */ /* 0x000fe400078e33ff */
[----:B------:R-:W-:Y:S01]  /*12d0*/  SHF.R.U32.HI R5, RZ, R26, R5 ;  /* 0x0000001aff057219 */ /* 0x000fe20000011605 */
[----:B------:R-:W2:Y:S01]  /*12e0*/  LDC R30, c[0x0][0x610] ;  /* 0x00018400ff1e7b82 */ /* 0x000ea20000000800 */
[----:B------:R-:W-:Y:S01]  /*12f0*/  IMAD.MOV.U32 R4, RZ, RZ, R36 ;  /* 0x000000ffff047224 */ /* 0x000fe200078e0024 */
[----:B------:R-:W-:Y:S06]  /*1300*/  @!P1 BRA `(.L_x_15) ;  /* 0x0000000000289947 */ /* 0x000fec0003800000 */
[----:B------:R-:W3:Y:S02]  /*1310*/  LDC R21, c[0x0][0x64c] ;  /* 0x00019300ff157b82 */ /* 0x000ee40000000800 */
[----:B---3--:R-:W-:-:S05]  /*1320*/  IADD3 R21, P1, R36, R21, RZ ;  /* 0x0000001524157210 */ /* 0x008fca0007f3e0ff */
        /* <DEDUP_REMOVED lines=8> */
.L_x_15:
[----:B-1----:R-:W-:Y:S01]  /*13b0*/  SHF.R.U64 R13, R4, R28, R5 ;  /* 0x0000001c040d7219 */ /* 0x002fe20000001205 */
[----:B------:R-:W-:Y:S01]  /*13c0*/  @P3 IMAD R22, R25, R24, R12 ;  /* 0x0000001819163224 */ /* 0x000fe200078e020c */
[----:B------:R-:W-:Y:S02]  /*13d0*/  SHF.L.U32 R4, R37, R26, RZ ;  /* 0x0000001a25047219 */ /* 0x000fe400000006ff */
[----:B------:R-:W-:Y:S01]  /*13e0*/  LOP3.LUT R5, R39, R6, RZ, 0xc0, !PT ;  /* 0x0000000627057212 */ /* 0x000fe200078ec0ff */
[----:B0-----:R-:W-:Y:S02]  /*13f0*/  VIADD R6, R31, 0xffffffff ;  /* 0xffffffff1f067836 */ /* 0x001fe40000000000 */
[----:B------:R-:W-:Y:S02]  /*1400*/  IMAD.MOV R18, RZ, RZ, -R13 ;  /* 0x000000ffff127224 */ /* 0x000fe400078e0a0d */
[----:B------:R-:W-:Y:S01]  /*1410*/  IMAD R5, R4, R13, R5 ;  /* 0x0000000d04057224 */ /* 0x000fe200078e0205 */
[----:B------:R-:W-:Y:S01]  /*1420*/  LOP3.LUT R13, R29, R6, RZ, 0xc0, !PT ;  /* 0x000000061d0d7212 */ /* 0x000fe200078ec0ff */
[----:B----4-:R-:W-:-:S02]  /*1430*/  IMAD R4, R18, R35, R36 ;  /* 0x0000002312047224 */ /* 0x010fc400078e0224 */
[----:B--2---:R-:W-:Y:S02]  /*1440*/  IMAD R6, R5, R30, R22 ;  /* 0x0000001e05067224 */ /* 0x004fe400078e0216 */
[----:B------:R-:W-:Y:S02]  /*1450*/  IMAD R13, R4, R31, R13 ;  /* 0x0000001f040d7224 */ /* 0x000fe400078e020d */
[----:B------:R-:W-:Y:S02]  /*1460*/  IMAD.MOV.U32 R18, RZ, RZ, 0x1 ;  /* 0x00000001ff127424 */ /* 0x000fe400078e00ff */
[----:B------:R-:W-:Y:S01]  /*1470*/  IMAD.MOV.U32 R4, RZ, RZ, R34 ;  /* 0x000000ffff047224 */ /* 0x000fe200078e0022 */
[----:B------:R-:W-:Y:S02]  /*1480*/  SEL R5, R13, R6, !P3 ;  /* 0x000000060d057207 */ /* 0x000fe40005800000 */
[----:B------:R-:W-:-:S07]  /*1490*/  SEL R6, R6, R13, !P3 ;  /* 0x0000000d06067207 */ /* 0x000fce0005800000 */
.L_x_13:
[----:B------:R-:W-:Y:S05]  /*14a0*/  @!P4 BRA `(.L_x_16) ;  /* 0x00000000000cc947 */ /* 0x000fea0003800000 */
[----:B------:R-:W-:Y:S01]  /*14b0*/  UCGABAR_WAIT ;  /* 0x0000000000007dc7 */ /* 0x000fe20008000000 */
[----:B------:R-:W-:Y:S01]  /*14c0*/  CCTL.IVALL ;  /* 0x00000000ff00798f */ /* 0x000fe20002000000 */
[----:B------:R-:W-:Y:S05]  /*14d0*/  BRA `(.L_x_17) ;  /* 0x0000000000047947 */ /* 0x000fea0003800000 */
.L_x_16:
[----:B------:R-:W-:Y:S06]  /*14e0*/  BAR.SYNC.DEFER_BLOCKING 0x0 ;  /* 0x0000000000007b1d */ /* 0x000fec0000010000 */
.L_x_17:
[----:B------:R-:W-:Y:S05]  /*14f0*/  @!P2 BRA `(.L_x_18) ;  /* 0x0000006c0060a947 */ /* 0x000fea0003800000 */
[----:B------:R-:W-:-:S13]  /*1500*/  ISETP.GT.U32.AND P1, PT, R38, 0x1, PT ;  /* 0x000000012600780c */ /* 0x000fda0003f24070 */
[----:B------:R-:W-:Y:S05]  /*1510*/  @P1 EXIT ;  /* 0x000000000000194d */ /* 0x000fea0003800000 */
.L_x_19:
[----:B------:R-:W-:-:S08]  /*1520*/  NOP ;  /* 0x0000000000007918 */ /* 0x000fd00000000000 */
[----:B------:R-:W0:Y:S02]  /*1530*/  USETMAXREG.TRY_ALLOC.CTAPOOL UP0, 0xe8 ;  /* 0x000000e8000079c8 */ /* 0x000e240008000600 */
[----:B0-----:R-:W-:-:S13]  /*1540*/  PLOP3.LUT P1, PT, PT, PT, UP0, 0x80, 0x0 ;  /* 0x000000000000781c */ /* 0x001fda0003f2f008 */
[----:B------:R-:W-:Y:S05]  /*1550*/  @!P1 BRA `(.L_x_19) ;  /* 0xfffffffc00f09947 */ /* 0x000fea000383ffff */
[----:B------:R-:W-:-:S13]  /*1560*/  LOP3.LUT P1, RZ, R18, 0xff, RZ, 0xc0, !PT ;  /* 0x000000ff12ff7812 */ /* 0x000fda000782c0ff */
[----:B------:R-:W-:Y:S05]  /*1570*/  @!P1 EXIT ;  /* 0x000000000000994d */ /* 0x000fea0003800000 */
[----:B------:R-:W0:Y:S01]  /*1580*/  S2UR UR6, SR_CgaCtaId ;  /* 0x00000000000679c3 */ /* 0x000e220000008800 */
[CC--:B------:R-:W-:Y:S01]  /*1590*/  LEA.HI R13, R23.reuse, R14.reuse, RZ, 0x2 ;  /* 0x0000000e170d7211 */ /* 0x0c0fe200078f10ff */
[----:B------:R-:W-:Y:S01]  /*15a0*/  UIADD3 UR7, UR15, -0x1, URZ ;  /* 0xffffffff0f077890 */ /* 0x000fe2000fffe03f */
[----:B------:R-:W-:Y:S01]  /*15b0*/  LEA.HI R23, R23, R14, RZ, 0x5 ;  /* 0x0000000e17177211 */ /* 0x000fe200078f28ff */
[----:B------:R-:W-:Y:S01]  /*15c0*/  UMOV UR12, 0x400 ;  /* 0x00000400000c7882 */ /* 0x000fe20000000000 */
[--C-:B------:R-:W-:Y:S01]  /*15d0*/  SHF.R.S32.HI R12, RZ, 0x2, R13.reuse ;  /* 0x00000002ff0c7819 */ /* 0x100fe2000001140d */
[----:B------:R-:W-:Y:S01]  /*15e0*/  UISETP.LT.AND UP0, UPT, UR13, 0x1, UPT ;  /* 0x000000010d00788c */ /* 0x000fe2000bf01270 */
[----:B------:R-:W-:Y:S01]  /*15f0*/  SHF.R.S32.HI R17, RZ, 0x1f, R13 ;  /* 0x0000001fff117819 */ /* 0x000fe2000001140d */
[----:B------:R-:W-:Y:S01]  /*1600*/  USHF.L.U32 UR20, UR13, 0x1, URZ ;  /* 0x000000010d147899 */ /* 0x000fe2000800063f */
[----:B------:R-:W-:Y:S01]  /*1610*/  SHF.R.S32.HI R23, RZ, 0x5, R23 ;  /* 0x00000005ff177819 */ /* 0x000fe20000011417 */
[----:B------:R-:W-:Y:S01]  /*1620*/  USEL UR14, UR13, 0x1, UP0 ;  /* 0x000000010d0e7887 */ /* 0x000fe20008000000 */
[----:B------:R-:W-:Y:S01]  /*1630*/  LEA.HI R17, R17, R12, RZ, 0x3 ;  /* 0x0000000c11117211 */ /* 0x000fe200078f18ff */
[----:B------:R-:W-:Y:S01]  /*1640*/  UISETP.NE.AND UP0, UPT, UR7, URZ, UPT ;  /* 0x0000003f0700728c */ /* 0x000fe2000bf05270 */
[----:B------:R-:W-:Y:S01]  /*1650*/  LOP3.LUT R149, R7, 0x1, RZ, 0xfc, !PT ;  /* 0x0000000107957812 */ /* 0x000fe200078efcff */
[----:B------:R-:W-:Y:S01]  /*1660*/  UIADD3 UR14, -UR14, UR13, URZ ;  /* 0x0000000d0e0e7290 */ /* 0x000fe2000fffe13f */
[----:B------:R-:W-:-:S05]  /*1670*/  LOP3.LUT R17, R17, 0xfffffff8, RZ, 0xc0, !PT ;  /* 0xfffffff811117812 */ /* 0x000fca00078ec0ff */
[----:B------:R-:W-:Y:S01]  /*1680*/  IMAD.IADD R12, R12, 0x1, -R17 ;  /* 0x000000010c0c7824 */ /* 0x000fe200078e0a11 */
[----:B------:R-:W-:Y:S01]  /*1690*/  LOP3.LUT R17, R13, 0xfffffffc, RZ, 0xc0, !PT ;  /* 0xfffffffc0d117812 */ /* 0x000fe200078ec0ff */
[----:B0-----:R-:W-:-:S03]  /*16a0*/  ULEA UR12, UR6, UR12, 0x18 ;  /* 0x0000000c060c7291 */ /* 0x001fc6000f8ec03f */
[--C-:B------:R-:W-:Y:S01]  /*16b0*/  SHF.R.S32.HI R13, RZ, 0x1f, R12.reuse ;  /* 0x0000001fff0d7819 */ /* 0x100fe2000001140c */
[----:B------:R-:W-:Y:S01]  /*16c0*/  USHF.L.U32 UR6, UR7, 0x3, URZ ;  /* 0x0000000307067899 */ /* 0x000fe2000800063f */
[C-C-:B------:R-:W-:Y:S01]  /*16d0*/  IMAD R16, R23.reuse, -0x10, -R12.reuse ;  /* 0xfffffff017107824 */ /* 0x140fe200078e0a0c */
[----:B------:R-:W-:Y:S01]  /*16e0*/  USEL UR7, URZ, 0x1, UP0 ;  /* 0x000000013f077887 */ /* 0x000fe20008000000 */
[----:B------:R-:W-:Y:S01]  /*16f0*/  IMAD.IADD R14, R14, 0x1, -R17 ;  /* 0x000000010e0e7824 */ /* 0x000fe200078e0a11 */
[----:B------:R-:W-:Y:S01]  /*1700*/  ULOP3.LUT UR6, UR6, 0x8, URZ, 0xc0, !UPT ;  /* 0x0000000806067892 */ /* 0x000fe2000f8ec03f */
[----:B------:R-:W-:Y:S01]  /*1710*/  IMAD.WIDE R12, R23, 0x10, R12 ;  /* 0x00000010170c7825 */ /* 0x000fe200078e020c */
[----:B------:R-:W-:Y:S02]  /*1720*/  UIADD3 UR21, UR12, 0x130, URZ ;  /* 0x000001300c157890 */ /* 0x000fe4000fffe03f */
[----:B------:R-:W-:Y:S01]  /*1730*/  ULOP3.LUT UR22, UR6, 0x8, URZ, 0x3c, !UPT ;  /* 0x0000000806167892 */ /* 0x000fe2000f8e3c3f */
[----:B------:R-:W-:Y:S01]  /*1740*/  IMAD.U32 R150, RZ, RZ, UR7 ;  /* 0x00000007ff967e24 */ /* 0x000fe2000f8e00ff */
[----:B------:R-:W-:-:S02]  /*1750*/  ULOP3.LUT UR16, UR6, 0x18, URZ, 0x3c, !UPT ;  /* 0x0000001806107892 */ /* 0x000fc4000f8e3c3f */
[----:B------:R-:W-:Y:S01]  /*1760*/  ULEA UR15, UR15, UR21, 0x3 ;  /* 0x000000150f0f7291 */ /* 0x000fe2000f8e183f */
[----:B------:R-:W-:Y:S02]  /*1770*/  ULDC UR6, c[0x0][0x284] ;  /* 0x0000a10000067ab9 */ /* 0x000fe40000000800 */
[----:B------:R-:W-:-:S09]  /*1780*/  VIADD R16, R16, UR6 ;  /* 0x0000000610107c36 */ /* 0x000fd20008000000 */
.L_x_174:
[----:B------:R-:W-:Y:S01]  /*1790*/  SHF.L.U32 R17, R150, 0x1f, RZ ;  /* 0x0000001f96117819 */ /* 0x000fe200000006ff */
[----:B------:R-:W0:Y:S01]  /*17a0*/  LDC R18, c[0x0][0x28c] ;  /* 0x0000a300ff127b82 */ /* 0x000e220000000800 */
[----:B------:R-:W-:Y:S01]  /*17b0*/  UMOV UR6, URZ ;  /* 0x0000003f00067c82 */ /* 0x000fe20008000000 */
[----:B------:R-:W-:Y:S01]  /*17c0*/  UMOV UR17, UR4 ;  /* 0x0000000400117c82 */ /* 0x000fe20008000000 */
[----:B-1----:R-:W1:Y:S01]  /*17d0*/  SYNCS.PHASECHK.TRANS64.TRYWAIT P1, [UR15+-0x8], R17 ;  /* 0xfffff811ff0075a7 */ /* 0x002e62000802014f */
[----:B0-----:R-:W-:Y:S01]  /*17e0*/  ISETP.GE.AND P2, PT, R18, 0x1, PT ;  /* 0x000000011200780c */ /* 0x001fe20003f46270 */
[----:B-1-34-:R-:W-:-:S12]  /*17f0*/  @!P1 BRA `(.L_x_20) ;  /* 0x0000008000949947 */ /* 0x01afd80003800000 */
.L_x_210:
[----:B------:R-:W-:Y:S01]  /*1800*/  UMOV UR7, URZ ;  /* 0x0000003f00077c82 */ /* 0x000fe20008000000 */
[----:B------:R-:W-:Y:S01]  /*1810*/  UMOV UR8, URZ ;  /* 0x0000003f00087c82 */ /* 0x000fe20008000000 */
[----:B------:R-:W-:Y:S02]  /*1820*/  CS2R R88, SRZ ;  /* 0x0000000000587805 */ /* 0x000fe4000001ff00 */
[----:B------:R-:W-:Y:S01]  /*1830*/  CS2R R22, SRZ ;  /* 0x0000000000167805 */ /* 0x000fe2000001ff00 */
[----:B0-----:R-:W-:Y:S01]  /*1840*/  IMAD.MOV.U32 R17, RZ, RZ, RZ ;  /* 0x000000ffff117224 */ /* 0x001fe200078e00ff */
[----:B------:R-:W-:Y:S02]  /*1850*/  CS2R R90, SRZ ;  /* 0x00000000005a7805 */ /* 0x000fe4000001ff00 */
[----:B------:R-:W-:Y:S02]  /*1860*/  CS2R R92, SRZ ;  /* 0x00000000005c7805 */ /* 0x000fe4000001ff00 */
[----:B------:R-:W-:-:S02]  /*1870*/  CS2R R94, SRZ ;  /* 0x00000000005e7805 */ /* 0x000fc4000001ff00 */
[----:B------:R-:W-:Y:S02]  /*1880*/  CS2R R96, SRZ ;  /* 0x0000000000607805 */ /* 0x000fe4000001ff00 */
[----:B------:R-:W-:Y:S02]  /*1890*/  CS2R R98, SRZ ;  /* 0x0000000000627805 */ /* 0x000fe4000001ff00 */
[----:B------:R-:W-:Y:S02]  /*18a0*/  CS2R R100, SRZ ;  /* 0x0000000000647805 */ /* 0x000fe4000001ff00 */
        /* <DEDUP_REMOVED lines=22> */
[----:B------:R-:W-:Y:S01]  /*1a10*/  CS2R R146, SRZ ;  /* 0x0000000000927805 */ /* 0x000fe2000001ff00 */
[----:B------:R-:W-:Y:S01]  /*1a20*/  IMAD.MOV.U32 R148, RZ, RZ, RZ ;  /* 0x000000ffff947224 */ /* 0x000fe200078e00ff */
[----:B------:R-:W-:Y:S01]  /*1a30*/  CS2R R24, SRZ ;  /* 0x0000000000187805 */ /* 0x000fe2000001ff00 */
[----:B------:R-:W-:Y:S01]  /*1a40*/  IMAD.U32 R151, RZ, RZ, UR5 ;  /* 0x00000005ff977e24 */ /* 0x000fe2000f8e00ff */
        /* <DEDUP_REMOVED lines=30> */
[----:B------:R-:W-:Y:S01]  /*1c30*/  CS2R R86, SRZ ;  /* 0x0000000000567805 */ /* 0x000fe2000001ff00 */
[----:B------:R-:W-:Y:S06]  /*1c40*/  @!P2 BRA `(.L_x_21) ;  /* 0x00000008003ca947 */ /* 0x000fec0003800000 */
[----:B------:R-:W-:-:S13]  /*1c50*/  ISETP.NE.AND P2, PT, R149, 0x3, PT ;  /* 0x000000039500780c */ /* 0x000fda0003f45270 */
[----:B------:R-:W-:Y:S05]  /*1c60*/  @!P2 BRA `(.L_x_22) ;  /* 0x000000000004a947 */ /* 0x000fea0003800000 */
[----:B------:R-:W-:Y:S01]  /*1c70*/  BPT.TRAP 0x1 ;  /* 0x000000040000795c */ /* 0x000fe20000300000 */
.L_x_22:
[----:B------:R-:W-:Y:S01]  /*1c80*/  ULEA UR6, UR4, UR12, 0x3 ;  /* 0x0000000c04067291 */ /* 0x000fe2000f8e183f */
[----:B------:R-:W-:-:S05]  /*1c90*/  IMAD.U32 R17, RZ, RZ, UR5 ;  /* 0x00000005ff117e24 */ /* 0x000fca000f8e00ff */
[----:B------:R-:W-:-:S04]  /*1ca0*/  SHF.L.U32 R17, R17, 0x1f, RZ ;  /* 0x0000001f11117819 */ /* 0x000fc800000006ff */
[----:B------:R0:W1:Y:S01]  /*1cb0*/  SYNCS.PHASECHK.TRANS64.TRYWAIT P1, [UR6], R17 ;  /* 0x00000011ff0075a7 */ /* 0x0000620008020146 */
[----:B------:R-:W-:Y:S05]  /*1cc0*/  @!P2 BRA `(.L_x_23) ;  /* 0x000000000004a947 */ /* 0x000fea0003800000 */
[----:B------:R-:W-:Y:S01]  /*1cd0*/  BPT.TRAP 0x1 ;  /* 0x000000040000795c */ /* 0x000fe20000300000 */
.L_x_23:
[----:B-1----:R-:W-:Y:S05]  /*1ce0*/  @P1 BRA `(.L_x_24) ;  /* 0x0000000000081947 */ /* 0x002fea0003800000 */
[----:B------:R-:W1:Y:S02]  /*1cf0*/  SYNCS.PHASECHK.TRANS64.TRYWAIT P1, [UR6], R17 ;  /* 0x00000011ff0075a7 */ /* 0x000e640008020146 */
[----:B-1----:R-:W-:Y:S05]  /*1d00*/  @!P1 BRA `(.L_x_25) ;  /* 0x0000007c00689947 */ /* 0x002fea0003800000 */
.L_x_24:
[----:B------:R-:W-:Y:S01]  /*1d10*/  UIADD3 UR6, UR12, 0x200, URZ ;  /* 0x000002000c067890 */ /* 0x000fe2000fffe03f */
[----:B------:R-:W-:Y:S01]  /*1d20*/  WARPGROUP.ARRIVE ;  /* 0x00000000000079c5 */ /* 0x000fe20000000000 */
[----:B------:R-:W-:Y:S01]  /*1d30*/  UIADD3 UR7, UR12, 0x12200, URZ ;  /* 0x000122000c077890 */ /* 0x000fe2000fffe03f */
[----:B------:R-:W-:Y:S01]  /*1d40*/  CS2R R88, SRZ ;  /* 0x0000000000587805 */ /* 0x000fe2000001ff00 */
[----:B------:R-:W-:Y:S01]  /*1d50*/  USHF.R.U32.HI UR6, URZ, 0x4, UR6 ;  /* 0x000000043f067899 */ /* 0x000fe20008011606 */
[----:B------:R-:W-:Y:S01]  /*1d60*/  CS2R R22, SRZ ;  /* 0x0000000000167805 */ /* 0x000fe2000001ff00 */
[----:B------:R-:W-:Y:S01]  /*1d70*/  USHF.R.U32.HI UR7, URZ, 0x4, UR7 ;  /* 0x000000043f077899 */ /* 0x000fe20008011607 */
[----:B01----:R-:W-:Y:S01]  /*1d80*/  IMAD.MOV.U32 R17, RZ, RZ, RZ ;  /* 0x000000ffff117224 */ /* 0x003fe200078e00ff */
[----:B------:R-:W-:Y:S01]  /*1d90*/  ULOP3.LUT UR6, UR6, 0x3fff, URZ, 0xc0, !UPT ;  /* 0x00003fff06067892 */ /* 0x000fe2000f8ec03f */
[----:B------:R-:W-:Y:S01]  /*1da0*/  CS2R R90, SRZ ;  /* 0x00000000005a7805 */ /* 0x000fe2000001ff00 */
[----:B------:R-:W-:Y:S01]  /*1db0*/  ULOP3.LUT UR7, UR7, 0x3fff, URZ, 0xc0, !UPT ;  /* 0x00003fff07077892 */ /* 0x000fe2000f8ec03f */
[----:B------:R-:W-:Y:S01]  /*1dc0*/  CS2R R92, SRZ ;  /* 0x00000000005c7805 */ /* 0x000fe2000001ff00 */
[----:B------:R-:W-:Y:S01]  /*1dd0*/  ULOP3.LUT UR6, UR6, 0x10000, URZ, 0xfc, !UPT ;  /* 0x0001000006067892 */ /* 0x000fe2000f8efc3f */
[----:B------:R-:W-:Y:S01]  /*1de0*/  CS2R R94, SRZ ;  /* 0x00000000005e7805 */ /* 0x000fe2000001ff00 */
[----:B------:R-:W-:Y:S01]  /*1df0*/  ULOP3.LUT UR7, UR7, 0x10000, URZ, 0xfc, !UPT ;  /* 0x0001000007077892 */ /* 0x000fe2000f8efc3f */
[----:B------:R-:W-:Y:S01]  /*1e00*/  CS2R R96, SRZ ;  /* 0x0000000000607805 */ /* 0x000fe2000001ff00 */
[----:B------:R-:W-:Y:S01]  /*1e10*/  ULEA UR8, UR4, UR6, 0x8 ;  /* 0x0000000604087291 */ /* 0x000fe2000f8e403f */
[----:B------:R-:W-:Y:S01]  /*1e20*/  CS2R R98, SRZ ;  /* 0x0000000000627805 */ /* 0x000fe2000001ff00 */
[----:B------:R-:W-:Y:S01]  /*1e30*/  ULEA UR10, UR4, UR7, 0x9 ;  /* 0x00000007040a7291 */ /* 0x000fe2000f8e483f */
[----:B------:R-:W-:Y:S01]  /*1e40*/  CS2R R100, SRZ ;  /* 0x0000000000647805 */ /* 0x000fe2000001ff00 */
[----:B------:R-:W-:Y:S01]  /*1e50*/  UMOV UR9, 0x80000020 ;  /* 0x8000002000097882 */ /* 0x000fe20000000000 */
[----:B------:R-:W-:Y:S01]  /*1e60*/  UMOV UR11, 0x80000020 ;  /* 0x80000020000b7882 */ /* 0x000fe20000000000 */
[----:B------:R-:W-:Y:S01]  /*1e70*/  ULDC UR7, c[0x0][0x50c] ;  /* 0x0001430000077ab9 */ /* 0x000fe20000000800 */
[----:B------:R-:W-:Y:S01]  /*1e80*/  UMOV UR6, 0x2 ;  /* 0x0000000200067882 */ /* 0x000fe20000000000 */
[----:B------:R-:W-:Y:S01]  /*1e90*/  UISETP.NE.AND UP0, UPT, UR7, 0x2, UPT ;  /* 0x000000020700788c */ /* 0x000fe2000bf05270 */
[----:B------:R-:W-:-:S02]  /*1ea0*/  CS2R R102, SRZ ;  /* 0x0000000000667805 */ /* 0x000fc4000001ff00 */
[----:B------:R-:W-:Y:S01]  /*1eb0*/  CS2R R104, SRZ ;  /* 0x0000000000687805 */ /* 0x000fe2000001ff00 */
[----:B------:R-:W-:Y:S01]  /*1ec0*/  QGMMA.64x128x32.F32.E4M3.E4M3 R24, gdesc[UR8], RZ, !UPT ;  /* 0x01e00000081879f3 */ /* 0x000fe2000c7008ff */
[----:B------:R-:W-:Y:S01]  /*1ed0*/  USEL UR7, URZ, 0x1, UP0 ;  /* 0x000000013f077887 */ /* 0x000fe20008000000 */
[----:B------:R-:W-:Y:S01]  /*1ee0*/  CS2R R106, SRZ ;  /* 0x00000000006a7805 */ /* 0x000fe2000001ff00 */
[----:B------:R-:W-:Y:S01]  /*1ef0*/  UIADD3 UR8, UR8, 0x2, URZ ;  /* 0x0000000208087890 */ /* 0x000fe2000fffe03f */
[----:B------:R-:W-:Y:S01]  /*1f00*/  CS2R R108, SRZ ;  /* 0x00000000006c7805 */ /* 0x000fe2000001ff00 */
[----:B------:R-:W-:Y:S01]  /*1f10*/  UIADD3 UR10, UR10, 0x2, URZ ;  /* 0x000000020a0a7890 */ /* 0x000fe2000fffe03f */
[----:B------:R-:W-:Y:S02]  /*1f20*/  CS2R R110, SRZ ;  /* 0x00000000006e7805 */ /* 0x000fe4000001ff00 */
[----:B------:R-:W-:Y:S01]  /*1f30*/  ISETP.NE.AND P1, PT, RZ, UR7, PT ;  /* 0x00000007ff007c0c */ /* 0x000fe2000bf25270 */
[----:B------:R-:W-:Y:S01]  /*1f40*/  UMOV UR9, 0x80000020 ;  /* 0x8000002000097882 */ /* 0x000fe20000000000 */
[----:B------:R-:W-:Y:S01]  /*1f50*/  UMOV UR11, 0x80000020 ;  /* 0x80000020000b7882 */ /* 0x000fe20000000000 */
        /* <DEDUP_REMOVED lines=17> */
[----:B------:R-:W-:Y:S01]  /*2070*/  CS2R R146, SRZ ;  /* 0x0000000000927805 */ /* 0x000fe2000001ff00 */
[----:B------:R-:W-:Y:S01]  /*2080*/  IMAD.MOV.U32 R148, RZ, RZ, RZ ;  /* 0x000000ffff947224 */ /* 0x000fe200078e00ff */
[----:B------:R-:W-:Y:S01]  /*2090*/  QGMMA.64x128x32.F32.E4M3.E4M3 R24, gdesc[UR8], R24, gsb0 ;  /* 0x01e00000081879f3 */ /* 0x000fe20008000818 */
[----:B------:R-:W-:Y:S05]  /*20a0*/  @!P1 BRA `(.L_x_26) ;  /* 0x0000000400089947 */ /* 0x000fea0003800000 */
[----:B------:R-:W-:Y:S02]  /*20b0*/  WARPGROUP.DEPBAR.LE gsb0, 0x0 ;  /* 0x00008000000079c5 */ /* 0x000fe40000010000 */
[----:B------:R-:W-:-:S01]  /*20c0*/  FADD R147, RZ, R24 ;  /* 0x00000018ff937221 */ /* 0x000fc20000000000 */
[----:B------:R-:W-:Y:S01]  /*20d0*/  FADD R148, RZ, R25 ;  /* 0x00000019ff947221 */ /* 0x000fe20000000000 */
        /* <DEDUP_REMOVED lines=62> */
[----:B------:R-:W-:-:S06]  /*24c0*/  UMOV UR6, URZ ;  /* 0x0000003f00067c82 */ /* 0x000fcc0008000000 */
.L_x_26:
[----:B------:R-:W-:-:S04]  /*24d0*/  UIADD3 UR17, UR4, 0x1, URZ ;  /* 0x0000000104117890 */ /* 0x000fc8000fffe03f */
[----:B------:R-:W-:-:S04]  /*24e0*/  UISETP.NE.AND UP0, UPT, UR17, 0x12, UPT ;  /* 0x000000121100788c */ /* 0x000fc8000bf05270 */
[----:B------:R-:W-:Y:S02]  /*24f0*/  USEL UR8, URZ, 0x1, UP0 ;  /* 0x000000013f087887 */ /* 0x000fe40008000000 */
[----:B------:R-:W-:Y:S02]  /*2500*/  USEL UR17, UR17, URZ, UP0 ;  /* 0x0000003f11117287 */ /* 0x000fe40008000000 */
[----:B------:R-:W-:-:S06]  /*2510*/  ULOP3.LUT UR8, UR5, UR8, URZ, 0x3c, !UPT ;  /* 0x0000000805087292 */ /* 0x000fcc000f8e3c3f */
[----:B------:R-:W-:Y:S01]  /*2520*/  IMAD.U32 R151, RZ, RZ, UR8 ;  /* 0x00000008ff977e24 */ /* 0x000fe2000f8e00ff */
[----:B------:R-:W-:-:S06]  /*2530*/  UMOV UR8, 0x1 ;  /* 0x0000000100087882 */ /* 0x000fcc0000000000 */
.L_x_21:
[----:B------:R-:W-:-:S06]  /*2540*/  UISETP.GE.AND UP0, UPT, UR14, 0x1, UPT ;  /* 0x000000010e00788c */ /* 0x000fcc000bf06270 */
[----:B------:R-:W-:-:S13]  /*2550*/  PLOP3.LUT P1, PT, PT, PT, UP0, 0x80, 0x0 ;  /* 0x000000000000781c */ /* 0x000fda0003f2f008 */
[----:B------:R-:W-:Y:S05]  /*2560*/  @!P1 BRA `(.L_x_27) ;  /* 0x0000000800049947 */ /* 0x000fea0003800000 */
[----:B------:R-:W-:Y:S01]  /*2570*/  IMAD.U32 R18, RZ, RZ, UR14 ;  /* 0x0000000eff127e24 */ /* 0x000fe2000f8e00ff */
[----:B------:R-:W-:Y:S01]  /*2580*/  ULDC UR23, c[0x0][0x50c] ;  /* 0x0001430000177ab9 */ /* 0x000fe20000000800 */
[----:B------:R-:W-:-:S07]  /*2590*/  IMAD.U32 R19, RZ, RZ, UR4 ;  /* 0x00000004ff137e24 */ /* 0x000fce000f8e00ff */
.L_x_35:
[----:B------:R-:W-:-:S13]  /*25a0*/  ISETP.NE.AND P2, PT, R149, 0x3, PT ;  /* 0x000000039500780c */ /* 0x000fda0003f45270 */
[----:B0-----:R-:W-:Y:S05]  /*25b0*/  @!P2 BRA `(.L_x_28) ;  /* 0x000000000004a947 */ /* 0x001fea0003800000 */
[----:B------:R-:W-:Y:S01]  /*25c0*/  BPT.TRAP 0x1 ;  /* 0x000000040000795c */ /* 0x000fe20000300000 */
.L_x_28:
[----:B------:R-:W-:Y:S01]  /*25d0*/  ULEA UR9, UR17, UR12, 0x3 ;  /* 0x0000000c11097291 */ /* 0x000fe2000f8e183f */
[----:B------:R-:W-:-:S08]  /*25e0*/  SHF.L.U32 R20, R151, 0x1f, RZ ;  /* 0x0000001f97147819 */ /* 0x000fd000000006ff */
[----:B------:R0:W1:Y:S01]  /*25f0*/  SYNCS.PHASECHK.TRANS64.TRYWAIT P1, [UR9], R20 ;  /* 0x00000014ff0075a7 */ /* 0x0000620008020149 */
[----:B------:R-:W-:Y:S05]  /*2600*/  @!P2 BRA `(.L_x_29) ;  /* 0x000000000004a947 */ /* 0x000fea0003800000 */
[----:B------:R-:W-:Y:S01]  /*2610*/  BPT.TRAP 0x1 ;  /* 0x000000040000795c */ /* 0x000fe20000300000 */
.L_x_29:
[----:B-1----:R-:W-:Y:S05]  /*2620*/  @P1 BRA `(.L_x_30) ;  /* 0x0000000000081947 */ /* 0x002fea0003800000 */
[----:B------:R-:W1:Y:S02]  /*2630*/  SYNCS.PHASECHK.TRANS64.TRYWAIT P1, [UR9], R20 ;  /* 0x00000014ff0075a7 */ /* 0x000e640008020149 */
[----:B-1----:R-:W-:Y:S05]  /*2640*/  @!P1 BRA `(.L_x_31) ;  /* 0x0000007400309947 */ /* 0x002fea0003800000 */
.L_x_30:
[----:B------:R-:W-:Y:S01]  /*2650*/  UIADD3 UR9, UR12, 0x200, URZ ;  /* 0x000002000c097890 */ /* 0x000fe2000fffe03f */
[----:B------:R-:W-:Y:S01]  /*2660*/  WARPGROUP.ARRIVE ;  /* 0x00000000000079c5 */ /* 0x000fe20000000000 */
[----:B------:R-:W-:Y:S02]  /*2670*/  UIADD3 UR10, UR12, 0x12200, URZ ;  /* 0x000122000c0a7890 */ /* 0x000fe4000fffe03f */
[----:B------:R-:W-:Y:S02]  /*2680*/  UISETP.NE.AND UP0, UPT, UR7, URZ, UPT ;  /* 0x0000003f0700728c */ /* 0x000fe4000bf05270 */
[----:B------:R-:W-:Y:S02]  /*2690*/  USHF.R.U32.HI UR9, URZ, 0x4, UR9 ;  /* 0x000000043f097899 */ /* 0x000fe40008011609 */
[----:B------:R-:W-:Y:S02]  /*26a0*/  USHF.R.U32.HI UR10, URZ, 0x4, UR10 ;  /* 0x000000043f0a7899 */ /* 0x000fe4000801160a */
[----:B------:R-:W-:-:S02]  /*26b0*/  USEL UR8, UR8, URZ, !UP0 ;  /* 0x0000003f08087287 */ /* 0x000fc4000c000000 */
[----:B------:R-:W-:Y:S02]  /*26c0*/  ULOP3.LUT UR9, UR9, 0x3fff, URZ, 0xc0, !UPT ;  /* 0x00003fff09097892 */ /* 0x000fe4000f8ec03f */
[----:B------:R-:W-:Y:S02]  /*26d0*/  ULOP3.LUT UR10, UR10, 0x3fff, URZ, 0xc0, !UPT ;  /* 0x00003fff0a0a7892 */ /* 0x000fe4000f8ec03f */
[----:B------:R-:W-:Y:S02]  /*26e0*/  UISETP.NE.U32.AND UP0, UPT, UR8, URZ, UPT ;  /* 0x0000003f0800728c */ /* 0x000fe4000bf05070 */
[----:B------:R-:W-:Y:S02]  /*26f0*/  ULOP3.LUT UR8, UR9, 0x10000, URZ, 0xfc, !UPT ;  /* 0x0001000009087892 */ /* 0x000fe4000f8efc3f */
[----:B------:R-:W-:Y:S02]  /*2700*/  ULOP3.LUT UR10, UR10, 0x10000, URZ, 0xfc, !UPT ;  /* 0x000100000a0a7892 */ /* 0x000fe4000f8efc3f */
[----:B------:R-:W-:-:S02]  /*2710*/  ULEA UR8, UR17, UR8, 0x8 ;  /* 0x0000000811087291 */ /* 0x000fc4000f8e403f */
[----:B------:R-:W-:Y:S01]  /*2720*/  ULEA UR10, UR17, UR10, 0x9 ;  /* 0x0000000a110a7291 */ /* 0x000fe2000f8e483f */
[----:B------:R-:W-:Y:S01]  /*2730*/  UMOV UR9, 0x80000020 ;  /* 0x8000002000097882 */ /* 0x000fe20000000000 */
[----:B------:R-:W-:Y:S01]  /*2740*/  UMOV UR11, 0x80000020 ;  /* 0x80000020000b7882 */ /* 0x000fe20000000000 */
[----:B------:R-:W-:-:S06]  /*2750*/  UIADD3 UR6, UR6, 0x2, URZ ;  /* 0x0000000206067890 */ /* 0x000fcc000fffe03f */
[----:B------:R-:W-:Y:S01]  /*2760*/  QGMMA.64x128x32.F32.E4M3.E4M3 R24, gdesc[UR8], R24, UP0 ;  /* 0x01e00000081879f3 */ /* 0x000fe2000bf00818 */
[----:B------:R-:W-:Y:S02]  /*2770*/  UIADD3 UR8, UR8, 0x2, URZ ;  /* 0x0000000208087890 */ /* 0x000fe4000fffe03f */
[----:B------:R-:W-:Y:S01]  /*2780*/  UIADD3 UR10, UR10, 0x2, URZ ;  /* 0x000000020a0a7890 */ /* 0x000fe2000fffe03f */
[----:B------:R-:W-:Y:S01]  /*2790*/  UMOV UR9, 0x80000020 ;  /* 0x8000002000097882 */ /* 0x000fe20000000000 */
[----:B------:R-:W-:Y:S01]  /*27a0*/  UMOV UR11, 0x80000020 ;  /* 0x80000020000b7882 */ /* 0x000fe20000000000 */
[----:B------:R-:W-:-:S04]  /*27b0*/  UISETP.NE.AND UP0, UPT, UR6, UR23, UPT ;  /* 0x000000170600728c */ /* 0x000fc8000bf05270 */
[----:B------:R-:W-:-:S06]  /*27c0*/  USEL UR7, URZ, 0x1, UP0 ;  /* 0x000000013f077887 */ /* 0x000fcc0008000000 */
[----:B------:R-:W-:Y:S01]  /*27d0*/  ISETP.NE.AND P1, PT, RZ, UR7, PT ;  /* 0x00000007ff007c0c */ /* 0x000fe2000bf25270 */
[----:B------:R-:W-:Y:S03]  /*27e0*/  QGMMA.64x128x32.F32.E4M3.E4M3 R24, gdesc[UR8], R24, gsb0 ;  /* 0x01e00000081879f3 */ /* 0x000fe60008000818 */
[----:B------:R-:W-:-:S09]  /*27f0*/  WARPGROUP.DEPBAR.LE gsb0, 0x1 ;  /* 0x00008000000079c5 */ /* 0x000fd20000010100 */
[----:B------:R-:W-:Y:S05]  /*2800*/  @!P1 BRA `(.L_x_32) ;  /* 0x0000000400089947 */ /* 0x000fea0003800000 */
[----:B------:R-:W-:Y:S02]  /*2810*/  WARPGROUP.DEPBAR.LE gsb0, 0x0 ;  /* 0x00008000000079c5 */ /* 0x000fe40000010000 */
[----:B------:R-:W-:-:S01]  /*2820*/  FADD R147, R24, R147 ;  /* 0x0000009318937221 */ /* 0x000fc20000000000 */
[----:B------:R-:W-:Y:S01]  /*2830*/  FADD R148, R25, R148 ;  /* 0x0000009419947221 */ /* 0x000fe20000000000 */
        /* <DEDUP_REMOVED lines=62> */
[----:B------:R-:W-:-:S06]  /*2c20*/  UMOV UR6, URZ ;  /* 0x0000003f00067c82 */ /* 0x000fcc0008000000 */
.L_x_32:
[----:B------:R-:W-:Y:S05]  /*2c30*/  @!P2 BRA `(.L_x_33) ;  /* 0x000000000004a947 */ /* 0x000fea0003800000 */
[----:B------:R-:W-:Y:S01]  /*2c40*/  BPT.TRAP 0x1 ;  /* 0x000000040000795c */ /* 0x000fe20000300000 */
.L_x_33:
[----:B01----:R-:W-:Y:S02]  /*2c50*/  @P0 LEA R20, R19, UR12, 0x3 ;  /* 0x0000000c13140c11 */ /* 0x003fe4000f8e18ff */
[----:B------:R-:W-:-:S03]  /*2c60*/  ISETP.GT.U32.AND P1, PT, R7, 0x1, PT ;  /* 0x000000010700780c */ /* 0x000fc60003f24070 */
[----:B------:R-:W-:-:S05]  /*2c70*/  @P0 VIADD R21, R20, 0x90 ;  /* 0x0000009014150836 */ /* 0x000fca0000000000 */
[----:B------:R-:W-:-:S04]  /*2c80*/  @P0 PRMT R21, R10, 0x654, R21 ;  /* 0x000006540a150816 */ /* 0x000fc80000000015 */
[----:B------:R0:W-:Y:S01]  /*2c90*/  @P0 SYNCS.ARRIVE.TRANS64.RED.A1T0 RZ, [R21+URZ], RZ ;  /* 0x000000ff15ff09a7 */ /* 0x0001e2000810043f */
[----:B------:R-:W-:Y:S05]  /*2ca0*/  @P1 BRA `(.L_x_34) ;  /* 0x0000000000041947 */ /* 0x000fea0003800000 */
[----:B------:R-:W-:Y:S01]  /*2cb0*/  BPT.TRAP 0x1 ;  /* 0x000000040000795c */ /* 0x000fe20000300000 */
.L_x_34:
[----:B------:R-:W-:Y:S01]  /*2cc0*/  UIADD3 UR17, UR17, 0x1, URZ ;  /* 0x0000000111117890 */ /* 0x000fe2000fffe03f */
[C---:B------:R-:W-:Y:S01]  /*2cd0*/  ISETP.GT.AND P2, PT, R18.reuse, 0x1, PT ;  /* 0x000000011200780c */ /* 0x040fe20003f44270 */
[----:B------:R-:W-:Y:S02]  /*2ce0*/  VIADD R19, R19, 0x1 ;  /* 0x0000000113137836 */ /* 0x000fe40000000000 */
[----:B------:R-:W-:Y:S01]  /*2cf0*/  UISETP.NE.AND UP0, UPT, UR17, 0x12, UPT ;  /* 0x000000121100788c */ /* 0x000fe2000bf05270 */
[----:B------:R-:W-:Y:S02]  /*2d00*/  VIADD R18, R18, 0xffffffff ;  /* 0xffffffff12127836 */ /* 0x000fe40000000000 */
[C---:B------:R-:W-:Y:S01]  /*2d10*/  ISETP.NE.AND P1, PT, R19.reuse, 0x12, PT ;  /* 0x000000121300780c */ /* 0x040fe20003f25270 */
[----:B------:R-:W-:Y:S02]  /*2d20*/  USEL UR8, URZ, 0x1, UP0 ;  /* 0x000000013f087887 */ /* 0x000fe40008000000 */
[----:B------:R-:W-:Y:S01]  /*2d30*/  USEL UR17, UR17, URZ, UP0 ;  /* 0x0000003f11117287 */ /* 0x000fe20008000000 */
[----:B------:R-:W-:-:S03]  /*2d40*/  SEL R19, R19, RZ, P1 ;  /* 0x000000ff13137207 */ /* 0x000fc60000800000 */
[----:B------:R-:W-:Y:S01]  /*2d50*/  LOP3.LUT R151, R151, UR8, RZ, 0x3c, !PT ;  /* 0x0000000897977c12 */ /* 0x000fe2000f8e3cff */
[----:B------:R-:W-:Y:S01]  /*2d60*/  UMOV UR8, 0x1 ;  /* 0x0000000100087882 */ /* 0x000fe20000000000 */
[----:B------:R-:W-:Y:S06]  /*2d70*/  @P2 BRA `(.L_x_35) ;  /* 0xfffffff800082947 */ /* 0x000fec000383ffff */
.L_x_27:
[----:B------:R-:W-:Y:S01]  /*2d80*/  UISETP.NE.AND UP0, UPT, UR6, URZ, UPT ;  /* 0x0000003f0600728c */ /* 0x000fe2000bf05270 */
[----:B------:R-:W1:Y:S01]  /*2d90*/  LDC R18, c[0x0][0x28c] ;  /* 0x0000a300ff127b82 */ /* 0x000e620000000800 */
[----:B------:R-:W-:Y:S02]  /*2da0*/  IMAD.U32 R19, RZ, RZ, UR22 ;  /* 0x00000016ff137e24 */ /* 0x000fe4000f8e00ff */
[----:B------:R-:W-:-:S06]  /*2db0*/  USEL UR6, URZ, 0x1, !UP0 ;  /* 0x000000013f067887 */ /* 0x000fcc000c000000 */
[----:B------:R-:W-:-:S13]  /*2dc0*/  ISETP.NE.AND P1, PT, RZ, UR6, PT ;  /* 0x00000006ff007c0c */ /* 0x000fda000bf25270 */
[----:B------:R-:W-:Y:S05]  /*2dd0*/  @!P1 BRA `(.L_x_36) ;  /* 0x0000000400049947 */ /* 0x000fea0003800000 */
[----:B------:R-:W-:Y:S02]  /*2de0*/  WARPGROUP.DEPBAR.LE gsb0, 0x0 ;  /* 0x00008000000079c5 */ /* 0x000fe40000010000 */
[----:B------:R-:W-:Y:S01]  /*2df0*/  FADD R147, R24, R147 ;  /* 0x0000009318937221 */ /* 0x000fe20000000000 */
        /* <DEDUP_REMOVED lines=62> */
[----:B------:R-:W-:-:S07]  /*31e0*/  FADD R88, R88, R87 ;  /* 0x0000005758587221 */ /* 0x000fce0000000000 */
.L_x_36:
[----:B-1----:R-:W-:Y:S01]  /*31f0*/  ISETP.GE.AND P1, PT, R18, 0x1, PT ;  /* 0x000000011200780c */ /* 0x002fe20003f26270 */
[----:B------:R1:W-:Y:S01]  /*3200*/  SYNCS.ARRIVE.TRANS64.A1T0 RZ, [R19+UR21], RZ ;  /* 0x000000ff13ff79a7 */ /* 0x0003e20008100015 */
[----:B------:R-:W-:-:S11]  /*3210*/  WARPGROUP.DEPBAR.LE gsb0, 0x0 ;  /* 0x00008000000079c5 */ /* 0x000fd60000010000 */
[----:B------:R-:W-:Y:S05]  /*3220*/  @!P1 BRA `(.L_x_37) ;  /* 0x0000000000449947 */ /* 0x000fea0003800000 */
[----:B------:R-:W-:-:S13]  /*3230*/  ISETP.NE.AND P1, PT, R149, 0x3, PT ;  /* 0x000000039500780c */ /* 0x000fda0003f25270 */
[----:B------:R-:W-:Y:S05]  /*3240*/  @!P1 BRA `(.L_x_38) ;  /* 0x0000000000049947 */ /* 0x000fea0003800000 */
[----:B------:R-:W-:Y:S01]  /*3250*/  BPT.TRAP 0x1 ;  /* 0x000000040000795c */ /* 0x000fe20000300000 */
.L_x_38:
[----:B------:R-:W-:Y:S01]  /*3260*/  VOTEU.ANY UP0, P0 ;  /* 0x00000000003f7886 */ /* 0x000fe20000000100 */
[----:B------:R-:W-:-:S04]  /*3270*/  ISETP.GT.U32.AND P1, PT, R7, 0x1, PT ;  /* 0x000000010700780c */ /* 0x000fc80003f24070 */
[----:B------:R-:W-:-:S06]  /*3280*/  @UP0 UIADD3 UR6, UR14, UR4, URZ ;  /* 0x000000040e060290 */ /* 0x000fcc000fffe03f */
[----:B------:R-:W-:Y:S02]  /*3290*/  IMAD.U32 R18, RZ, RZ, UR6 ;  /* 0x00000006ff127e24 */ /* 0x000fe4000f8e00ff */
[----:B0-----:R-:W-:Y:S02]  /*32a0*/  IMAD.U32 R21, RZ, RZ, UR6 ;  /* 0x00000006ff157e24 */ /* 0x001fe4000f8e00ff */
[----:B-1----:R-:W-:-:S05]  /*32b0*/  @P0 IMAD.WIDE.U32 R18, R18, 0x38e38e39, RZ ;  /* 0x38e38e3912120825 */ /* 0x002fca00078e00ff */
[----:B------:R-:W-:-:S05]  /*32c0*/  @P0 SHF.R.U32.HI R18, RZ, 0x2, R19 ;  /* 0x00000002ff120819 */ /* 0x000fca0000011613 */
[----:B------:R-:W-:-:S05]  /*32d0*/  @P0 IMAD R18, R18, -0x12, R21 ;  /* 0xffffffee12120824 */ /* 0x000fca00078e0215 */
[----:B------:R-:W-:-:S05]  /*32e0*/  @P0 LEA R18, R18, UR12, 0x3 ;  /* 0x0000000c12120c11 */ /* 0x000fca000f8e18ff */
[----:B------:R-:W-:-:S05]  /*32f0*/  @P0 VIADD R19, R18, 0x90 ;  /* 0x0000009012130836 */ /* 0x000fca0000000000 */
[----:B------:R-:W-:-:S04]  /*3300*/  @P0 PRMT R19, R10, 0x654, R19 ;  /* 0x000006540a130816 */ /* 0x000fc80000000013 */
[----:B------:R4:W-:Y:S01]  /*3310*/  @P0 SYNCS.ARRIVE.TRANS64.RED.A1T0 RZ, [R19+URZ], RZ ;  /* 0x000000ff13ff09a7 */ /* 0x0009e2000810043f */
[----:B------:R-:W-:Y:S05]  /*3320*/  @P1 BRA `(.L_x_37) ;  /* 0x0000000000041947 */ /* 0x000fea0003800000 */
[----:B------:R-:W-:Y:S01]  /*3330*/  BPT.TRAP 0x1 ;  /* 0x000000040000795c */ /* 0x000fe20000300000 */
.L_x_37:
[----:B------:R-:W-:Y:S01]  /*3340*/  SHF.L.U32 R18, R150, 0x1f, RZ ;  /* 0x0000001f96127819 */ /* 0x000fe200000006ff */
[----:B------:R-:W-:Y:S01]  /*3350*/  UIADD3 UR4, UR20, UR4, URZ ;  /* 0x0000000414047290 */ /* 0x000fe2000fffe03f */
[----:B------:R-:W0:Y:S01]  /*3360*/  LDC R31, c[0x0][0x288] ;  /* 0x0000a200ff1f7b82 */ /* 0x000e220000000800 */
[----:B------:R-:W-:Y:S01]  /*3370*/  UISETP.GE.U32.AND UP1, UPT, UR20, 0x12, UPT ;  /* 0x000000121400788c */ /* 0x000fe2000bf26070 */
[----:B------:R-:W-:Y:S01]  /*3380*/  IMAD.SHL.U32 R26, R14, 0x2, RZ ;  /* 0x000000020e1a7824 */ /* 0x000fe200078e00ff */
[----:B------:R-:W-:Y:S02]  /*3390*/  UISETP.GT.U32.AND UP0, UPT, UR4, 0x11, UPT ;  /* 0x000000110400788c */ /* 0x000fe4000bf04070 */
[----:B------:R-:W-:Y:S02]  /*33a0*/  UIMAD.WIDE.U32 UR6, UR4, 0x38e38e39, URZ ;  /* 0x38e38e39040678a5 */ /* 0x000fe4000f8e003f */
[----:B------:R-:W-:Y:S01]  /*33b0*/  UISETP.LT.U32.AND UP0, UPT, UR20, 0x12, UP0 ;  /* 0x000000121400788c */ /* 0x000fe20008701070 */
[----:B------:R-:W2:Y:S01]  /*33c0*/  SYNCS.PHASECHK.TRANS64.TRYWAIT P1, [UR15+0x8], R18 ;  /* 0x00000812ff0075a7 */ /* 0x000ea2000802014f */
[----:B------:R-:W-:Y:S01]  /*33d0*/  USHF.R.U32.HI UR6, URZ, 0x2, UR7 ;  /* 0x000000023f067899 */ /* 0x000fe20008011607 */
[----:B------:R-:W-:Y:S01]  /*33e0*/  SHF.R.S32.HI R27, RZ, 0x1f, R26 ;  /* 0x0000001fff1b7819 */ /* 0x000fe2000001141a */
[----:B------:R-:W-:-:S02]  /*33f0*/  USEL UR8, URZ, 0x1, !UP0 ;  /* 0x000000013f087887 */ /* 0x000fc4000c000000 */
[----:B------:R-:W-:Y:S02]  /*3400*/  UIMAD UR4, UR6, -0x12, UR4 ;  /* 0xffffffee060478a4 */ /* 0x000fe4000f8e0204 */
[----:B------:R-:W-:-:S04]  /*3410*/  ULOP3.LUT UR5, UR5, UR8, URZ, 0x3c, !UPT ;  /* 0x0000000805057292 */ /* 0x000fc8000f8e3c3f */
[----:B------:R-:W-:Y:S01]  /*3420*/  @UP1 ULOP3.LUT UR5, UR5, 0x1, UR6, 0x78, !UPT ;  /* 0x0000000105051892 */ /* 0x000fe2000f8e7806 */
[----:B0-2---:R-:W-:Y:S11]  /*3430*/  @!P1 BRA `(.L_x_39) ;  /* 0x0000006400cc9947 */ /* 0x005ff60003800000 */
.L_x_211:
[----:B------:R-:W-:Y:S01]  /*3440*/  IMAD.SHL.U32 R33, R5, 0x80, RZ ;  /* 0x0000008005217824 */ /* 0x000fe200078e00ff */
[----:B------:R-:W-:Y:S01]  /*3450*/  ULDC UR8, c[0x0][0x284] ;  /* 0x0000a10000087ab9 */ /* 0x000fe20000000800 */
[----:B------:R-:W-:Y:S01]  /*3460*/  IMAD.SHL.U32 R5, R6, 0x40, RZ ;  /* 0x0000004006057824 */ /* 0x000fe200078e00ff */
[----:B------:R-:W-:Y:S01]  /*3470*/  SHF.R.S32.HI R32, RZ, 0x1f, R4 ;  /* 0x0000001fff207819 */ /* 0x000fe20000011404 */
[----:B------:R-:W-:Y:S01]  /*3480*/  ULDC.64 UR6, c[0x0][0x5d0] ;  /* 0x0001740000067ab9 */ /* 0x000fe20000000a00 */
[----:B------:R-:W-:Y:S01]  /*3490*/  SHF.R.S32.HI R30, RZ, 0x1f, R33 ;  /* 0x0000001fff1e7819 */ /* 0x000fe20000011421 */
[----:B01--4-:R-:W-:Y:S01]  /*34a0*/  IMAD.WIDE.U32 R18, R4, UR6, R26 ;  /* 0x0000000604127c25 */ /* 0x013fe2000f8e001a */
[----:B------:R-:W-:-:S03]  /*34b0*/  ISETP.GE.AND P1, PT, R5, UR8, PT ;  /* 0x0000000805007c0c */ /* 0x000fc6000bf26270 */
[----:B------:R-:W-:Y:S01]  /*34c0*/  IMAD R21, R32, UR6, RZ ;  /* 0x0000000620157c24 */ /* 0x000fe2000f8e02ff */
[C---:B------:R-:W-:Y:S02]  /*34d0*/  ISETP.GE.OR P1, PT, R33.reuse, R31, P1 ;  /* 0x0000001f2100720c */ /* 0x040fe40000f26670 */
[----:B------:R-:W-:Y:S01]  /*34e0*/  IADD3 R18, P2, R33, R18, RZ ;  /* 0x0000001221127210 */ /* 0x000fe20007f5e0ff */
[----:B------:R-:W-:-:S05]  /*34f0*/  IMAD R21, R4, UR7, R21 ;  /* 0x0000000704157c24 */ /* 0x000fca000f8e0215 */
[----:B------:R-:W-:-:S05]  /*3500*/  IADD3.X R19, R30, R19, R21, P2, !PT ;  /* 0x000000131e137210 */ /* 0x000fca00017fe415 */
[----:B------:R-:W-:Y:S05]  /*3510*/  @P1 BRA `(.L_x_40) ;  /* 0x0000004400b81947 */ /* 0x000fea0003800000 */
[----:B------:R-:W0:Y:S01]  /*3520*/  LDC.64 R28, c[0x0][0x5c8] ;  /* 0x00017200ff1c7b82 */ /* 0x000e220000000a00 */
[----:B------:R-:W-:Y:S01]  /*3530*/  IMAD.WIDE R24, R6, 0x40, R12 ;  /* 0x0000004006187825 */ /* 0x000fe200078e020c */
[----:B------:R-:W-:Y:S01]  /*3540*/  ULDC.64 UR6, c[0x0][0x5c0] ;  /* 0x0001700000067ab9 */ /* 0x000fe20000000a00 */
[----:B------:R-:W-:Y:S02]  /*3550*/  BSSY B0, `(.L_x_40) ;  /* 0x000046a000007945 */ /* 0x000fe40003800000 */
[-C--:B0-----:R-:W-:Y:S02]  /*3560*/  IMAD R6, R25, R28.reuse, RZ ;  /* 0x0000001c19067224 */ /* 0x081fe400078e02ff */
[----:B------:R-:W-:-:S04]  /*3570*/  IMAD.WIDE.U32 R18, R24, R28, R18 ;  /* 0x0000001c18127225 */ /* 0x000fc800078e0012 */
[----:B------:R-:W-:Y:S01]  /*3580*/  IMAD R21, R24, R29, R6 ;  /* 0x0000001d18157224 */ /* 0x000fe200078e0206 */
[----:B------:R-:W-:Y:S02]  /*3590*/  LEA R6, P1, R28, R18, 0x3 ;  /* 0x000000121c067211 */ /* 0x000fe400078218ff */
[----:B------:R-:W-:Y:S01]  /*35a0*/  IADD3 R20, P2, R18, UR6, RZ ;  /* 0x0000000612147c10 */ /* 0x000fe2000ff5e0ff */
[----:B------:R-:W-:Y:S01]  /*35b0*/  IMAD.IADD R21, R19, 0x1, R21 ;  /* 0x0000000113157824 */ /* 0x000fe200078e0215 */
[----:B------:R-:W-:Y:S01]  /*35c0*/  IADD3 R18, P4, R6, UR6, RZ ;  /* 0x0000000606127c10 */ /* 0x000fe2000ff9e0ff */
[----:B------:R-:W-:Y:S02]  /*35d0*/  IMAD R6, R14, -0x2, R31 ;  /* 0xfffffffe0e067824 */ /* 0x000fe400078e021f */
[----:B------:R-:W-:Y:S01]  /*35e0*/  IMAD.IADD R31, R16, 0x1, -R5 ;  /* 0x00000001101f7824 */ /* 0x000fe200078e0a05 */
[----:B------:R-:W-:Y:S01]  /*35f0*/  LEA.HI.X R19, R28, R21, R29, 0x3, P1 ;  /* 0x000000151c137211 */ /* 0x000fe200008f1c1d */
[----:B------:R-:W-:Y:S01]  /*3600*/  IMAD.IADD R6, R6, 0x1, -R33 ;  /* 0x0000000106067824 */ /* 0x000fe200078e0a21 */
[----:B---3-5:R-:W-:-:S02]  /*3610*/  FSETP.NEU.AND P1, PT, R15, RZ, PT ;  /* 0x000000ff0f00720b */ /* 0x028fc40003f2d000 */
[----:B------:R-:W-:Y:S02]  /*3620*/  IADD3.X R21, R21, UR7, RZ, P2, !PT ;  /* 0x0000000715157c10 */ /* 0x000fe400097fe4ff */
[----:B------:R-:W-:-:S09]  /*3630*/  IADD3.X R19, R19, UR7, RZ, P4, !PT ;  /* 0x0000000713137c10 */ /* 0x000fd2000a7fe4ff */
[----:B------:R-:W-:Y:S05]  /*3640*/  @!P1 BRA `(.L_x_41) ;  /* 0x0000003400609947 */ /* 0x000fea0003800000 */
[----:B------:R-:W-:Y:S01]  /*3650*/  ULDC.64 UR6, c[0x0][0x5b8] ;  /* 0x00016e0000067ab9 */ /* 0x000fe20000000a00 */
[----:B------:R-:W-:Y:S01]  /*3660*/  ULDC.64 UR8, c[0x0][0x5a8] ;  /* 0x00016a0000087ab9 */ /* 0x000fe20000000a00 */
[----:B------:R-:W-:Y:S01]  /*3670*/  IMAD.WIDE.U32 R26, R4, UR6, R26 ;  /* 0x00000006041a7c25 */ /* 0x000fe2000f8e001a */
[----:B------:R-:W-:Y:S01]  /*3680*/  BSSY B1, `(.L_x_42) ;  /* 0x0000010000017945 */ /* 0x000fe20003800000 */
[----:B------:R-:W-:Y:S02]  /*3690*/  PRMT R28, RZ, 0x7610, R28 ;  /* 0x00007610ff1c7816 */ /* 0x000fe4000000001c */
[----:B------:R-:W-:Y:S01]  /*36a0*/  IMAD R5, R32, UR6, RZ ;  /* 0x0000000620057c24 */ /* 0x000fe2000f8e02ff */
[----:B------:R-:W-:-:S03]  /*36b0*/  IADD3 R26, P1, R33, R26, RZ ;  /* 0x0000001a211a7210 */ /* 0x000fc60007f3e0ff */
[----:B------:R-:W-:Y:S01]  /*36c0*/  IMAD R5, R4, UR7, R5 ;  /* 0x0000000704057c24 */ /* 0x000fe2000f8e0205 */
[----:B------:R-:W-:Y:S02]  /*36d0*/  ULDC.64 UR6, c[0x0][0x5b0] ;  /* 0x00016c0000067ab9 */ /* 0x000fe40000000a00 */
[----:B------:R-:W-:Y:S02]  /*36e0*/  IMAD R29, R25, UR6, RZ ;  /* 0x00000006191d7c24 */ /* 0x000fe4000f8e02ff */
[----:B------:R-:W-:Y:S02]  /*36f0*/  IADD3.X R27, R30, R27, R5, P1, !PT ;  /* 0x0000001b1e1b7210 */ /* 0x000fe40000ffe405 */
[----:B------:R-:W-:Y:S01]  /*3700*/  ISETP.GE.AND P1, PT, R31, 0x1, PT ;  /* 0x000000011f00780c */ /* 0x000fe20003f26270 */
[C---:B------:R-:W-:Y:S02]  /*3710*/  IMAD R29, R24.reuse, UR7, R29 ;  /* 0x00000007181d7c24 */ /* 0x040fe4000f8e021d */
[----:B------:R-:W-:Y:S01]  /*3720*/  IMAD.WIDE.U32 R4, R24, UR6, R26 ;  /* 0x0000000618047c25 */ /* 0x000fe2000f8e001a */
[----:B------:R-:W-:-:S02]  /*3730*/  ISETP.LT.OR P5, PT, R6, 0x1, !P1 ;  /* 0x000000010600780c */ /* 0x000fc40004fa1670 */
[----:B------:R-:W-:-:S04]  /*3740*/  IADD3 R4, P2, R4, UR8, RZ ;  /* 0x0000000804047c10 */ /* 0x000fc8000ff5e0ff */
[----:B------:R-:W-:-:S07]  /*3750*/  IADD3.X R5, R5, UR9, R29, P2, !PT ;  /* 0x0000000905057c10 */ /* 0x000fce00097fe41d */
[----:B------:R-:W-:Y:S05]  /*3760*/  @P5 BRA `(.L_x_43) ;  /* 0x0000000000045947 */ /* 0x000fea0003800000 */
[----:B------:R0:W5:Y:S02]  /*3770*/  LDG.E.U8 R28, desc[UR18][R4.64] ;  /* 0x00000012041c7981 */ /* 0x000164000c1e1100 */
.L_x_43:
[----:B------:R-:W-:Y:S05]  /*3780*/  BSYNC B1 ;  /* 0x0000000000017941 */ /* 0x000fea0003800000 */
.L_x_42:
[----:B-----5:R-:W-:Y:S01]  /*3790*/  LOP3.LUT R28, R28, 0xff, RZ, 0xc0, !PT ;  /* 0x000000ff1c1c7812 */ /* 0x020fe200078ec0ff */
[----:B------:R-:W-:Y:S01]  /*37a0*/  BSSY B1, `(.L_x_44) ;  /* 0x000000b000017945 */ /* 0x000fe20003800000 */
[----:B------:R-:W-:Y:S02]  /*37b0*/  ISETP.LT.OR P4, PT, R6, 0x2, !P1 ;  /* 0x000000020600780c */ /* 0x000fe40004f81670 */
[----:B------:R-:W-:-:S05]  /*37c0*/  F2FP.F16.E4M3.UNPACK_B R28, R28 ;  /* 0x0000001cff1c723e */ /* 0x000fca00020006ff */
[----:B------:R-:W-:-:S05]  /*37d0*/  HADD2.F32 R28, -RZ, R28.H0_H0 ;  /* 0x2000001cff1c7230 */ /* 0x000fca0000004100 */
[----:B------:R-:W-:-:S04]  /*37e0*/  FMUL R28, R28, R15 ;  /* 0x0000000f1c1c7220 */ /* 0x000fc80000400000 */
[----:B------:R-:W-:-:S05]  /*37f0*/  FFMA R28, R147, R11, R28 ;  /* 0x0000000b931c7223 */ /* 0x000fca000000001c */
[----:B------:R-:W-:Y:S02]  /*3800*/  F2FP.SATFINITE.E4M3.F32.PACK_AB_MERGE_C R29, RZ, R28, RZ ;  /* 0x0000001cff1d723e */ /* 0x000fe400048070ff */
[----:B------:R-:W-:-:S03]  /*3810*/  PRMT R28, RZ, 0x7610, R28 ;  /* 0x00007610ff1c7816 */ /* 0x000fc6000000001c */
[----:B------:R1:W-:Y:S01]  /*3820*/  @!P5 STG.E.U8 desc[UR18][R20.64], R29 ;  /* 0x0000001d1400d986 */ /* 0x0003e2000c101112 */
[----:B------:R-:W-:Y:S05]  /*3830*/  @P4 BRA `(.L_x_45) ;  /* 0x0000000000044947 */ /* 0x000fea0003800000 */
[----:B------:R2:W5:Y:S02]  /*3840*/  LDG.E.U8 R28, desc[UR18][R4.64+0x1] ;  /* 0x00000112041c7981 */ /* 0x000564000c1e1100 */
.L_x_45:
[----:B------:R-:W-:Y:S05]  /*3850*/  BSYNC B1 ;  /* 0x0000000000017941 */ /* 0x000fea0003800000 */
.L_x_44:
[----:B-----5:R-:W-:Y:S01]  /*3860*/  LOP3.LUT R28, R28, 0xff, RZ, 0xc0, !PT ;  /* 0x000000ff1c1c7812 */ /* 0x020fe200078ec0ff */
[----:B------:R-:W-:Y:S01]  /*3870*/  BSSY B1, `(.L_x_46) ;  /* 0x0000013000017945 */ /* 0x000fe20003800000 */
[----:B-1----:R-:W-:Y:S02]  /*3880*/  IADD3 R29, P2, R24, 0x8, RZ ;  /* 0x00000008181d7810 */ /* 0x002fe40007f5e0ff */
[----:B------:R-:W-:-:S03]  /*3890*/  F2FP.F16.E4M3.UNPACK_B R28, R28 ;  /* 0x0000001cff1c723e */ /* 0x000fc600020006ff */
[----:B------:R-:W-:Y:S01]  /*38a0*/  IMAD.X R24, RZ, RZ, R25, P2 ;  /* 0x000000ffff187224 */ /* 0x000fe200010e0619 */
[----:B------:R-:W-:Y:S01]  /*38b0*/  ISETP.GE.AND P2, PT, R31, 0x9, PT ;  /* 0x000000091f00780c */ /* 0x000fe20003f46270 */
[----:B------:R-:W-:Y:S02]  /*38c0*/  HADD2.F32 R28, -RZ, R28.H0_H0 ;  /* 0x2000001cff1c7230 */ /* 0x000fe40000004100 */
[----:B------:R-:W-:Y:S01]  /*38d0*/  IMAD R24, R24, UR6, RZ ;  /* 0x0000000618187c24 */ /* 0x000fe2000f8e02ff */
[----:B------:R-:W-:Y:S01]  /*38e0*/  ISETP.LT.OR P5, PT, R6, 0x1, !P2 ;  /* 0x000000010600780c */ /* 0x000fe200057a1670 */
[----:B------:R-:W-:-:S04]  /*38f0*/  IMAD.WIDE.U32 R26, R29, UR6, R26 ;  /* 0x000000061d1a7c25 */ /* 0x000fc8000f8e001a */
[----:B------:R-:W-:Y:S01]  /*3900*/  FMUL R25, R28, R15 ;  /* 0x0000000f1c197220 */ /* 0x000fe20000400000 */
[----:B------:R-:W-:-:S03]  /*3910*/  IMAD R29, R29, UR7, R24 ;  /* 0x000000071d1d7c24 */ /* 0x000fc6000f8e0218 */
[----:B------:R-:W-:Y:S01]  /*3920*/  FFMA R25, R148, R11, R25 ;  /* 0x0000000b94197223 */ /* 0x000fe20000000019 */
[----:B------:R-:W-:Y:S02]  /*3930*/  IADD3 R24, P6, R26, UR8, RZ ;  /* 0x000000081a187c10 */ /* 0x000fe4000ffde0ff */
[----:B------:R-:W-:Y:S02]  /*3940*/  PRMT R26, RZ, 0x7610, R26 ;  /* 0x00007610ff1a7816 */ /* 0x000fe4000000001a */
[----:B------:R-:W-:Y:S02]  /*3950*/  F2FP.SATFINITE.E4M3.F32.PACK_AB_MERGE_C R31, RZ, R25, RZ ;  /* 0x00000019ff1f723e */ /* 0x000fe400048070ff */
[----:B------:R-:W-:-:S03]  /*3960*/  IADD3.X R25, R27, UR9, R29, P6, !PT ;  /* 0x000000091b197c10 */ /* 0x000fc6000b7fe41d */
[----:B------:R1:W-:Y:S01]  /*3970*/  @!P4 STG.E.U8 desc[UR18][R20.64+0x1], R31 ;  /* 0x0000011f1400c986 */ /* 0x0003e2000c101112 */
[----:B------:R-:W-:Y:S05]  /*3980*/  @P5 BRA `(.L_x_47) ;  /* 0x0000000000045947 */ /* 0x000fea0003800000 */
[----:B------:R3:W5:Y:S02]  /*3990*/  LDG.E.U8 R26, desc[UR18][R24.64] ;  /* 0x00000012181a7981 */ /* 0x000764000c1e1100 */
.L_x_47:
[----:B------:R-:W-:Y:S05]  /*39a0*/  BSYNC B1 ;  /* 0x0000000000017941 */ /* 0x000fea0003800000 */
.L_x_46:
        /* <DEDUP_REMOVED lines=12> */
.L_x_49:
[----:B------:R-:W-:Y:S05]  /*3a70*/  BSYNC B1 ;  /* 0x0000000000017941 */ /* 0x000fea0003800000 */
.L_x_48:
[----:B-----5:R-:W-:Y:S01]  /*3a80*/  LOP3.LUT R26, R26, 0xff, RZ, 0xc0, !PT ;  /* 0x000000ff1a1a7812 */ /* 0x020fe200078ec0ff */
[----:B------:R-:W-:Y:S01]  /*3a90*/  BSSY B1, `(.L_x_50) ;  /* 0x000000b000017945 */ /* 0x000fe20003800000 */
[----:B------:R-:W-:Y:S02]  /*3aa0*/  ISETP.LT.OR P5, PT, R6, 0x9, !P1 ;  /* 0x000000090600780c */ /* 0x000fe40004fa1670 */
[----:B------:R-:W-:-:S05]  /*3ab0*/  F2FP.F16.E4M3.UNPACK_B R26, R26 ;  /* 0x0000001aff1a723e */ /* 0x000fca00020006ff */
[----:B------:R-:W-:-:S05]  /*3ac0*/  HADD2.F32 R26, -RZ, R26.H0_H0 ;  /* 0x2000001aff1a7230 */ /* 0x000fca0000004100 */
[----:B----4-:R-:W-:Y:S01]  /*3ad0*/  FMUL R27, R26, R15 ;  /* 0x0000000f1a1b7220 */ /* 0x010fe20000400000 */
[----:B------:R-:W-:-:S03]  /*3ae0*/  PRMT R26, RZ, 0x7610, R26 ;  /* 0x00007610ff1a7816 */ /* 0x000fc6000000001a */
[----:B------:R-:W-:-:S05]  /*3af0*/  FFMA R27, R146, R11, R27 ;  /* 0x0000000b921b7223 */ /* 0x000fca000000001b */
[----:B------:R-:W-:-:S05]  /*3b00*/  F2FP.SATFINITE.E4M3.F32.PACK_AB_MERGE_C R27, RZ, R27, RZ ;  /* 0x0000001bff1b723e */ /* 0x000fca00048070ff */
[----:B------:R4:W-:Y:S01]  /*3b10*/  @!P4 STG.E.U8 desc[UR18][R18.64+0x1], R27 ;  /* 0x0000011b1200c986 */ /* 0x0009e2000c101112 */
[----:B------:R-:W-:Y:S05]  /*3b20*/  @P5 BRA `(.L_x_51) ;  /* 0x0000000000045947 */ /* 0x000fea0003800000 */
[----:B------:R0:W5:Y:S02]  /*3b30*/  LDG.E.U8 R26, desc[UR18][R4.64+0x8] ;  /* 0x00000812041a7981 */ /* 0x000164000c1e1100 */
.L_x_51:
[----:B------:R-:W-:Y:S05]  /*3b40*/  BSYNC B1 ;  /* 0x0000000000017941 */ /* 0x000fea0003800000 */
.L_x_50:
[----:B-----5:R-:W-:Y:S01]  /*3b50*/  LOP3.LUT R26, R26, 0xff, RZ, 0xc0, !PT ;  /* 0x000000ff1a1a7812 */ /* 0x020fe200078ec0ff */
[----:B------:R-:W-:Y:S01]  /*3b60*/  BSSY B1, `(.L_x_52) ;  /* 0x000000b000017945 */ /* 0x000fe20003800000 */
[----:B------:R-:W-:Y:S02]  /*3b70*/  ISETP.LT.OR P4, PT, R6, 0xa, !P1 ;  /* 0x0000000a0600780c */ /* 0x000fe40004f81670 */
[----:B------:R-:W-:-:S05]  /*3b80*/  F2FP.F16.E4M3.UNPACK_B R26, R26 ;  /* 0x0000001aff1a723e */ /* 0x000fca00020006ff */
[----:B------:R-:W-:-:S05]  /*3b90*/  HADD2.F32 R26, -RZ, R26.H0_H0 ;  /* 0x2000001aff1a7230 */ /* 0x000fca0000004100 */
[----:B------:R-:W-:-:S04]  /*3ba0*/  FMUL R26, R26, R15 ;  /* 0x0000000f1a1a7220 */ /* 0x000fc80000400000 */
[----:B------:R-:W-:-:S05]  /*3bb0*/  FFMA R26, R143, R11, R26 ;  /* 0x0000000b8f1a7223 */ /* 0x000fca000000001a */
[----:B----4-:R-:W-:Y:S02]  /*3bc0*/  F2FP.SATFINITE.E4M3.F32.PACK_AB_MERGE_C R27, RZ, R26, RZ ;  /* 0x0000001aff1b723e */ /* 0x010fe400048070ff */
[----:B------:R-:W-:-:S03]  /*3bd0*/  PRMT R26, RZ, 0x7610, R26 ;  /* 0x00007610ff1a7816 */ /* 0x000fc6000000001a */
[----:B------:R4:W-:Y:S01]  /*3be0*/  @!P5 STG.E.U8 desc[UR18][R20.64+0x8], R27 ;  /* 0x0000081b1400d986 */ /* 0x0009e2000c101112 */
[----:B------:R-:W-:Y:S05]  /*3bf0*/  @P4 BRA `(.L_x_53) ;  /* 0x0000000000044947 */ /* 0x000fea0003800000 */
[----:B------:R0:W5:Y:S02]  /*3c00*/  LDG.E.U8 R26, desc[UR18][R4.64+0x9] ;  /* 0x00000912041a7981 */ /* 0x000164000c1e1100 */
.L_x_53:
[----:B------:R-:W-:Y:S05]  /*3c10*/  BSYNC B1 ;  /* 0x0000000000017941 */ /* 0x000fea0003800000 */
.L_x_52:
        /* <DEDUP_REMOVED lines=12> */
.L_x_55:
[----:B------:R-:W-:Y:S05]  /*3ce0*/  BSYNC B1 ;  /* 0x0000000000017941 */ /* 0x000fea0003800000 */
.L_x_54:
        /* <DEDUP_REMOVED lines=12> */
.L_x_57:
[----:B------:R-:W-:Y:S05]  /*3db0*/  BSYNC B1 ;  /* 0x0000000000017941 */ /* 0x000fea0003800000 */
.L_x_56:
        /* <DEDUP_REMOVED lines=12> */
.L_x_59:
[----:B------:R-:W-:Y:S05]  /*3e80*/  BSYNC B1 ;  /* 0x0000000000017941 */ /* 0x000fea0003800000 */
.L_x_58:
        /* <DEDUP_REMOVED lines=12> */
.L_x_61:
[----:B------:R-:W-:Y:S05]  /*3f50*/  BSYNC B1 ;  /* 0x0000000000017941 */ /* 0x000fea0003800000 */
.L_x_60:
        /* <DEDUP_REMOVED lines=12> */
.L_x_63:
[----:B------:R-:W-:Y:S05]  /*4020*/  BSYNC B1 ;  /* 0x0000000000017941 */ /* 0x000fea0003800000 */
.L_x_62:
        /* <DEDUP_REMOVED lines=12> */
.L_x_65:
[----:B------:R-:W-:Y:S05]  /*40f0*/  BSYNC B1 ;  /* 0x0000000000017941 */ /* 0x000fea0003800000 */
.L_x_64:
        /* <DEDUP_REMOVED lines=12> */
.L_x_67:
[----:B------:R-:W-:Y:S05]  /*41c0*/  BSYNC B1 ;  /* 0x0000000000017941 */ /* 0x000fea0003800000 */
.L_x_66:
        /* <DEDUP_REMOVED lines=12> */
.L_x_69:
[----:B------:R-:W-:Y:S05]  /*4290*/  BSYNC B1 ;  /* 0x0000000000017941 */ /* 0x000fea0003800000 */
.L_x_68:
        /* <DEDUP_REMOVED lines=12> */
.L_x_71:
[----:B------:R-:W-:Y:S05]  /*4360*/  BSYNC B1 ;  /* 0x0000000000017941 */ /* 0x000fea0003800000 */
.L_x_70:
        /* <DEDUP_REMOVED lines=12> */
.L_x_73:
[----:B------:R-:W-:Y:S05]  /*4430*/  BSYNC B1 ;  /* 0x0000000000017941 */ /* 0x000fea0003800000 */
.L_x_72:
        /* <DEDUP_REMOVED lines=12> */
.L_x_75:
[----:B------:R-:W-:Y:S05]  /*4500*/  BSYNC B1 ;  /* 0x0000000000017941 */ /* 0x000fea0003800000 */
.L_x_74:
        /* <DEDUP_REMOVED lines=12> */
.L_x_77:
[----:B------:R-:W-:Y:S05]  /*45d0*/  BSYNC B1 ;  /* 0x0000000000017941 */ /* 0x000fea0003800000 */
.L_x_76:
        /* <DEDUP_REMOVED lines=12> */
.L_x_79:
[----:B------:R-:W-:Y:S05]  /*46a0*/  BSYNC B1 ;  /* 0x0000000000017941 */ /* 0x000fea0003800000 */
.L_x_78:
        /* <DEDUP_REMOVED lines=12> */
.L_x_81:
[----:B------:R-:W-:Y:S05]  /*4770*/  BSYNC B1 ;  /* 0x0000000000017941 */ /* 0x000fea0003800000 */
.L_x_80:
        /* <DEDUP_REMOVED lines=12> */
.L_x_83:
[----:B------:R-:W-:Y:S05]  /*4840*/  BSYNC B1 ;  /* 0x0000000000017941 */ /* 0x000fea0003800000 */
.L_x_82:
        /* <DEDUP_REMOVED lines=12> */
.L_x_85:
[----:B------:R-:W-:Y:S05]  /*4910*/  BSYNC B1 ;  /* 0x0000000000017941 */ /* 0x000fea0003800000 */
.L_x_84:
        /* <DEDUP_REMOVED lines=12> */
.L_x_87:
[----:B------:R-:W-:Y:S05]  /*49e0*/  BSYNC B1 ;  /* 0x0000000000017941 */ /* 0x000fea0003800000 */
.L_x_86:
        /* <DEDUP_REMOVED lines=12> */
.L_x_89:
[----:B------:R-:W-:Y:S05]  /*4ab0*/  BSYNC B1 ;  /* 0x0000000000017941 */ /* 0x000fea0003800000 */
.L_x_88:
        /* <DEDUP_REMOVED lines=12> */
.L_x_91:
[----:B------:R-:W-:Y:S05]  /*4b80*/  BSYNC B1 ;  /* 0x0000000000017941 */ /* 0x000fea0003800000 */
.L_x_90:
        /* <DEDUP_REMOVED lines=12> */
.L_x_93:
[----:B------:R-:W-:Y:S05]  /*4c50*/  BSYNC B1 ;  /* 0x0000000000017941 */ /* 0x000fea0003800000 */
.L_x_92:
        /* <DEDUP_REMOVED lines=12> */
.L_x_95:
[----:B------:R-:W-:Y:S05]  /*4d20*/  BSYNC B1 ;  /* 0x0000000000017941 */ /* 0x000fea0003800000 */
.L_x_94:
        /* <DEDUP_REMOVED lines=12> */
.L_x_97:
[----:B------:R-:W-:Y:S05]  /*4df0*/  BSYNC B1 ;  /* 0x0000000000017941 */ /* 0x000fea0003800000 */
.L_x_96:
        /* <DEDUP_REMOVED lines=12> */
.L_x_99:
[----:B------:R-:W-:Y:S05]  /*4ec0*/  BSYNC B1 ;  /* 0x0000000000017941 */ /* 0x000fea0003800000 */
.L_x_98:
        /* <DEDUP_REMOVED lines=12> */
.L_x_101:
[----:B------:R-:W-:Y:S05]  /*4f90*/  BSYNC B1 ;  /* 0x0000000000017941 */ /* 0x000fea0003800000 */
.L_x_100:
        /* <DEDUP_REMOVED lines=12> */
.L_x_103:
[----:B------:R-:W-:Y:S05]  /*5060*/  BSYNC B1 ;  /* 0x0000000000017941 */ /* 0x000fea0003800000 */
.L_x_102:
        /* <DEDUP_REMOVED lines=12> */
.L_x_105:
[----:B------:R-:W-:Y:S05]  /*5130*/  BSYNC B1 ;  /* 0x0000000000017941 */ /* 0x000fea0003800000 */
.L_x_104:
        /* <DEDUP_REMOVED lines=12> */
.L_x_107:
[----:B------:R-:W-:Y:S05]  /*5200*/  BSYNC B1 ;  /* 0x0000000000017941 */ /* 0x000fea0003800000 */
.L_x_106:
        /* <DEDUP_REMOVED lines=12> */
.L_x_109:
[----:B------:R-:W-:Y:S05]  /*52d0*/  BSYNC B1 ;  /* 0x0000000000017941 */ /* 0x000fea0003800000 */
.L_x_108:
        /* <DEDUP_REMOVED lines=12> */
.L_x_111:
[----:B------:R-:W-:Y:S05]  /*53a0*/  BSYNC B1 ;  /* 0x0000000000017941 */ /* 0x000fea0003800000 */
.L_x_110:
        /* <DEDUP_REMOVED lines=12> */
.L_x_113:
[----:B------:R-:W-:Y:S05]  /*5470*/  BSYNC B1 ;  /* 0x0000000000017941 */ /* 0x000fea0003800000 */
.L_x_112:
        /* <DEDUP_REMOVED lines=12> */
.L_x_115:
[----:B------:R-:W-:Y:S05]  /*5540*/  BSYNC B1 ;  /* 0x0000000000017941 */ /* 0x000fea0003800000 */
.L_x_114:
        /* <DEDUP_REMOVED lines=12> */
.L_x_117:
[----:B------:R-:W-:Y:S05]  /*5610*/  BSYNC B1 ;  /* 0x0000000000017941 */ /* 0x000fea0003800000 */
.L_x_116:
        /* <DEDUP_REMOVED lines=12> */
.L_x_119:
[----:B------:R-:W-:Y:S05]  /*56e0*/  BSYNC B1 ;  /* 0x0000000000017941 */ /* 0x000fea0003800000 */
.L_x_118:
        /* <DEDUP_REMOVED lines=12> */
.L_x_121:
[----:B------:R-:W-:Y:S05]  /*57b0*/  BSYNC B1 ;  /* 0x0000000000017941 */ /* 0x000fea0003800000 */
.L_x_120:
        /* <DEDUP_REMOVED lines=12> */
.L_x_123:
[----:B------:R-:W-:Y:S05]  /*5880*/  BSYNC B1 ;  /* 0x0000000000017941 */ /* 0x000fea0003800000 */
.L_x_122:
        /* <DEDUP_REMOVED lines=12> */
.L_x_125:
[----:B------:R-:W-:Y:S05]  /*5950*/  BSYNC B1 ;  /* 0x0000000000017941 */ /* 0x000fea0003800000 */
.L_x_124:
        /* <DEDUP_REMOVED lines=12> */
.L_x_127:
[----:B------:R-:W-:Y:S05]  /*5a20*/  BSYNC B1 ;  /* 0x0000000000017941 */ /* 0x000fea0003800000 */
.L_x_126:
        /* <DEDUP_REMOVED lines=12> */
.L_x_129:
[----:B------:R-:W-:Y:S05]  /*5af0*/  BSYNC B1 ;  /* 0x0000000000017941 */ /* 0x000fea0003800000 */
.L_x_128:
        /* <DEDUP_REMOVED lines=12> */
.L_x_131:
[----:B------:R-:W-:Y:S05]  /*5bc0*/  BSYNC B1 ;  /* 0x0000000000017941 */ /* 0x000fea0003800000 */
.L_x_130:
        /* <DEDUP_REMOVED lines=12> */
.L_x_133:
[----:B------:R-:W-:Y:S05]  /*5c90*/  BSYNC B1 ;  /* 0x0000000000017941 */ /* 0x000fea0003800000 */
.L_x_132:
        /* <DEDUP_REMOVED lines=12> */
.L_x_135:
[----:B------:R-:W-:Y:S05]  /*5d60*/  BSYNC B1 ;  /* 0x0000000000017941 */ /* 0x000fea0003800000 */
.L_x_134:
        /* <DEDUP_REMOVED lines=12> */
.L_x_137:
[----:B------:R-:W-:Y:S05]  /*5e30*/  BSYNC B1 ;  /* 0x0000000000017941 */ /* 0x000fea0003800000 */
.L_x_136:
        /* <DEDUP_REMOVED lines=12> */
.L_x_139:
[----:B------:R-:W-:Y:S05]  /*5f00*/  BSYNC B1 ;  /* 0x0000000000017941 */ /* 0x000fea0003800000 */
.L_x_138:
        /* <DEDUP_REMOVED lines=12> */
.L_x_141:
[----:B------:R-:W-:Y:S05]  /*5fd0*/  BSYNC B1 ;  /* 0x0000000000017941 */ /* 0x000fea0003800000 */
.L_x_140:
        /* <DEDUP_REMOVED lines=12> */
.L_x_143:
[----:B------:R-:W-:Y:S05]  /*60a0*/  BSYNC B1 ;  /* 0x0000000000017941 */ /* 0x000fea0003800000 */
.L_x_142:
        /* <DEDUP_REMOVED lines=12> */
.L_x_145:
[----:B------:R-:W-:Y:S05]  /*6170*/  BSYNC B1 ;  /* 0x0000000000017941 */ /* 0x000fea0003800000 */
.L_x_144:
        /* <DEDUP_REMOVED lines=12> */
.L_x_147:
[----:B------:R-:W-:Y:S05]  /*6240*/  BSYNC B1 ;  /* 0x0000000000017941 */ /* 0x000fea0003800000 */
.L_x_146:
        /* <DEDUP_REMOVED lines=12> */
.L_x_149:
[----:B------:R-:W-:Y:S05]  /*6310*/  BSYNC B1 ;  /* 0x0000000000017941 */ /* 0x000fea0003800000 */
.L_x_148:
        /* <DEDUP_REMOVED lines=12> */
.L_x_151:
[----:B------:R-:W-:Y:S05]  /*63e0*/  BSYNC B1 ;  /* 0x0000000000017941 */ /* 0x000fea0003800000 */
.L_x_150:
        /* <DEDUP_REMOVED lines=12> */
.L_x_153:
[----:B------:R-:W-:Y:S05]  /*64b0*/  BSYNC B1 ;  /* 0x0000000000017941 */ /* 0x000fea0003800000 */
.L_x_152:
        /* <DEDUP_REMOVED lines=12> */
.L_x_155:
[----:B------:R-:W-:Y:S05]  /*6580*/  BSYNC B1 ;  /* 0x0000000000017941 */ /* 0x000fea0003800000 */
.L_x_154:
        /* <DEDUP_REMOVED lines=12> */
.L_x_157:
[----:B------:R-:W-:Y:S05]  /*6650*/  BSYNC B1 ;  /* 0x0000000000017941 */ /* 0x000fea0003800000 */
.L_x_156:
        /* <DEDUP_REMOVED lines=12> */
.L_x_159:
[----:B------:R-:W-:Y:S05]  /*6720*/  BSYNC B1 ;  /* 0x0000000000017941 */ /* 0x000fea0003800000 */
.L_x_158:
        /* <DEDUP_REMOVED lines=12> */
.L_x_161:
[----:B------:R-:W-:Y:S05]  /*67f0*/  BSYNC B1 ;  /* 0x0000000000017941 */ /* 0x000fea0003800000 */
.L_x_160:
        /* <DEDUP_REMOVED lines=12> */
.L_x_163:
[----:B------:R-:W-:Y:S05]  /*68c0*/  BSYNC B1 ;  /* 0x0000000000017941 */ /* 0x000fea0003800000 */
.L_x_162:
[----:B-----5:R-:W-:Y:S01]  /*68d0*/  LOP3.LUT R26, R26, 0xff, RZ, 0xc0, !PT ;  /* 0x000000ff1a1a7812 */ /* 0x020fe200078ec0ff */
[----:B------:R-:W-:Y:S01]  /*68e0*/  BSSY B1, `(.L_x_164) ;  /* 0x000000b000017945 */ /* 0x000fe20003800000 */
[----:B------:R-:W-:Y:S02]  /*68f0*/  ISETP.LT.OR P1, PT, R6, 0x7a, !P1 ;  /* 0x0000007a0600780c */ /* 0x000fe40004f21670 */
[----:B------:R-:W-:-:S05]  /*6900*/  F2FP.F16.E4M3.UNPACK_B R26, R26 ;  /* 0x0000001aff1a723e */ /* 0x000fca00020006ff */
[----:B------:R-:W-:-:S05]  /*6910*/  HADD2.F32 R26, -RZ, R26.H0_H0 ;  /* 0x2000001aff1a7230 */ /* 0x000fca0000004100 */
[----:B------:R-:W-:-:S04]  /*6920*/  FMUL R26, R26, R15 ;  /* 0x0000000f1a1a7220 */ /* 0x000fc80000400000 */
[----:B------:R-:W-:Y:S01]  /*6930*/  FFMA R26, R17, R11, R26 ;  /* 0x0000000b111a7223 */ /* 0x000fe2000000001a */
[----:B------:R-:W-:-:S04]  /*6940*/  PRMT R17, RZ, 0x7610, R17 ;  /* 0x00007610ff117816 */ /* 0x000fc80000000011 */
[----:B----4-:R-:W-:-:S05]  /*6950*/  F2FP.SATFINITE.E4M3.F32.PACK_AB_MERGE_C R27, RZ, R26, RZ ;  /* 0x0000001aff1b723e */ /* 0x010fca00048070ff */
[----:B------:R4:W-:Y:S01]  /*6960*/  @!P5 STG.E.U8 desc[UR18][R20.64+0x78], R27 ;  /* 0x0000781b1400d986 */ /* 0x0009e2000c101112 */
[----:B------:R-:W-:Y:S05]  /*6970*/  @P1 BRA `(.L_x_165) ;  /* 0x0000000000041947 */ /* 0x000fea0003800000 */
[----:B------:R0:W5:Y:S02]  /*6980*/  LDG.E.U8 R17, desc[UR18][R4.64+0x79] ;  /* 0x0000791204117981 */ /* 0x000164000c1e1100 */
.L_x_165:
[----:B------:R-:W-:Y:S05]  /*6990*/  BSYNC B1 ;  /* 0x0000000000017941 */ /* 0x000fea0003800000 */
.L_x_164:
[----:B-----5:R-:W-:Y:S01]  /*69a0*/  LOP3.LUT R17, R17, 0xff, RZ, 0xc0, !PT ;  /* 0x000000ff11117812 */ /* 0x020fe200078ec0ff */
[----:B------:R-:W-:Y:S01]  /*69b0*/  BSSY B1, `(.L_x_166) ;  /* 0x000000b000017945 */ /* 0x000fe20003800000 */
[----:B------:R-:W-:Y:S02]  /*69c0*/  ISETP.LT.OR P4, PT, R6, 0x79, !P2 ;  /* 0x000000790600780c */ /* 0x000fe40005781670 */
[----:B------:R-:W-:-:S05]  /*69d0*/  F2FP.F16.E4M3.UNPACK_B R17, R17 ;  /* 0x00000011ff11723e */ /* 0x000fca00020006ff */
[----:B0-2---:R-:W-:-:S05]  /*69e0*/  HADD2.F32 R4, -RZ, R17.H0_H0 ;  /* 0x20000011ff047230 */ /* 0x005fca0000004100 */
[----:B------:R-:W-:Y:S01]  /*69f0*/  FMUL R5, R4, R15 ;  /* 0x0000000f04057220 */ /* 0x000fe20000400000 */
[----:B------:R-:W-:-:S03]  /*6a00*/  PRMT R4, RZ, 0x7610, R4 ;  /* 0x00007610ff047816 */ /* 0x000fc60000000004 */
[----:B------:R-:W-:-:S05]  /*6a10*/  FFMA R5, R22, R11, R5 ;  /* 0x0000000b16057223 */ /* 0x000fca0000000005 */
[----:B------:R-:W-:-:S05]  /*6a20*/  F2FP.SATFINITE.E4M3.F32.PACK_AB_MERGE_C R5, RZ, R5, RZ ;  /* 0x00000005ff05723e */ /* 0x000fca00048070ff */
[----:B------:R0:W-:Y:S01]  /*6a30*/  @!P1 STG.E.U8 desc[UR18][R20.64+0x79], R5 ;  /* 0x0000790514009986 */ /* 0x0001e2000c101112 */
[----:B------:R-:W-:Y:S05]  /*6a40*/  @P4 BRA `(.L_x_167) ;  /* 0x0000000000044947 */ /* 0x000fea0003800000 */
[----:B------:R2:W5:Y:S02]  /*6a50*/  LDG.E.U8 R4, desc[UR18][R24.64+0x78] ;  /* 0x0000781218047981 */ /* 0x000564000c1e1100 */
.L_x_167:
[----:B------:R-:W-:Y:S05]  /*6a60*/  BSYNC B1 ;  /* 0x0000000000017941 */ /* 0x000fea0003800000 */
.L_x_166:
[----:B-----5:R-:W-:Y:S01]  /*6a70*/  LOP3.LUT R4, R4, 0xff, RZ, 0xc0, !PT ;  /* 0x000000ff04047812 */ /* 0x020fe200078ec0ff */
[----:B------:R-:W-:Y:S01]  /*6a80*/  BSSY B1, `(.L_x_168) ;  /* 0x000000b000017945 */ /* 0x000fe20003800000 */
[----:B------:R-:W-:Y:S02]  /*6a90*/  ISETP.LT.OR P2, PT, R6, 0x7a, !P2 ;  /* 0x0000007a0600780c */ /* 0x000fe40005741670 */
[----:B------:R-:W-:-:S05]  /*6aa0*/  F2FP.F16.E4M3.UNPACK_B R4, R4 ;  /* 0x00000004ff04723e */ /* 0x000fca00020006ff */
[----:B------:R-:W-:-:S05]  /*6ab0*/  HADD2.F32 R4, -RZ, R4.H0_H0 ;  /* 0x20000004ff047230 */ /* 0x000fca0000004100 */
[----:B------:R-:W-:-:S04]  /*6ac0*/  FMUL R4, R4, R15 ;  /* 0x0000000f04047220 */ /* 0x000fc80000400000 */
[----:B------:R-:W-:-:S05]  /*6ad0*/  FFMA R4, R23, R11, R4 ;  /* 0x0000000b17047223 */ /* 0x000fca0000000004 */
[----:B0-----:R-:W-:Y:S02]  /*6ae0*/  F2FP.SATFINITE.E4M3.F32.PACK_AB_MERGE_C R5, RZ, R4, RZ ;  /* 0x00000004ff05723e */ /* 0x001fe400048070ff */
[----:B------:R-:W-:-:S03]  /*6af0*/  PRMT R4, RZ, 0x7610, R4 ;  /* 0x00007610ff047816 */ /* 0x000fc60000000004 */
[----:B------:R0:W-:Y:S01]  /*6b00*/  @!P4 STG.E.U8 desc[UR18][R18.64+0x78], R5 ;  /* 0x000078051200c986 */ /* 0x0001e2000c101112 */
[----:B------:R-:W-:Y:S05]  /*6b10*/  @P2 BRA `(.L_x_169) ;  /* 0x0000000000042947 */ /* 0x000fea0003800000 */
[----:B------:R0:W5:Y:S02]  /*6b20*/  LDG.E.U8 R4, desc[UR18][R24.64+0x79] ;  /* 0x0000791218047981 */ /* 0x000164000c1e1100 */
.L_x_169:
[----:B------:R-:W-:Y:S05]  /*6b30*/  BSYNC B1 ;  /* 0x0000000000017941 */ /* 0x000fea0003800000 */
.L_x_168:
[----:B------:R-:W-:Y:S05]  /*6b40*/  @P2 BRA `(.L_x_170) ;  /* 0x0000001000282947 */ /* 0x000fea0003800000 */
[----:B-----5:R-:W-:-:S04]  /*6b50*/  LOP3.LUT R4, R4, 0xff, RZ, 0xc0, !PT ;  /* 0x000000ff04047812 */ /* 0x020fc800078ec0ff */
[----:B------:R-:W-:-:S05]  /*6b60*/  F2FP.F16.E4M3.UNPACK_B R4, R4 ;  /* 0x00000004ff04723e */ /* 0x000fca00020006ff */
[----:B------:R-:W-:-:S05]  /*6b70*/  HADD2.F32 R4, -RZ, R4.H0_H0 ;  /* 0x20000004ff047230 */ /* 0x000fca0000004100 */
[----:B0-----:R-:W-:-:S04]  /*6b80*/  FMUL R5, R4, R15 ;  /* 0x0000000f04057220 */ /* 0x001fc80000400000 */
[----:B------:R-:W-:-:S05]  /*6b90*/  FFMA R5, R88, R11, R5 ;  /* 0x0000000b58057223 */ /* 0x000fca0000000005 */
[----:B------:R-:W-:-:S05]  /*6ba0*/  F2FP.SATFINITE.E4M3.F32.PACK_AB_MERGE_C R5, RZ, R5, RZ ;  /* 0x00000005ff05723e */ /* 0x000fca00048070ff */
[----:B------:R0:W-:Y:S01]  /*6bb0*/  STG.E.U8 desc[UR18][R18.64+0x79], R5 ;  /* 0x0000790512007986 */ /* 0x0001e2000c101112 */
[----:B------:R-:W-:Y:S05]  /*6bc0*/  BRA `(.L_x_170) ;  /* 0x0000001000087947 */ /* 0x000fea0003800000 */
.L_x_41:
[----:B------:R-:W-:Y:S01]  /*6bd0*/  ISETP.GE.AND P2, PT, R31, 0x1, PT ;  /* 0x000000011f00780c */ /* 0x000fe20003f46270 */
[-C--:B------:R-:W-:Y:S01]  /*6be0*/  FMUL R147, R147, R11.reuse ;  /* 0x0000000b93937220 */ /* 0x080fe20000400000 */
[-C--:B------:R-:W-:Y:S01]  /*6bf0*/  FMUL R148, R148, R11.reuse ;  /* 0x0000000b94947220 */ /* 0x080fe20000400000 */
[----:B------:R-:W-:Y:S01]  /*6c00*/  ISETP.GE.AND P1, PT, R31, 0x9, PT ;  /* 0x000000091f00780c */ /* 0x000fe20003f26270 */
[-C--:B------:R-:W-:Y:S01]  /*6c10*/  FMUL R146, R146, R11.reuse ;  /* 0x0000000b92927220 */ /* 0x080fe20000400000 */
[C---:B------:R-:W-:Y:S01]  /*6c20*/  ISETP.LT.OR P5, PT, R6.reuse, 0x1, !P2 ;  /* 0x000000010600780c */ /* 0x040fe200057a1670 */
[-C--:B------:R-:W-:Y:S01]  /*6c30*/  FMUL R145, R145, R11.reuse ;  /* 0x0000000b91917220 */ /* 0x080fe20000400000 */
[----:B------:R-:W-:Y:S01]  /*6c40*/  ISETP.LT.OR P4, PT, R6, 0x2, !P2 ;  /* 0x000000020600780c */ /* 0x000fe20005781670 */
[----:B------:R-:W-:Y:S01]  /*6c50*/  FMUL R143, R143, R11 ;  /* 0x0000000b8f8f7220 */ /* 0x000fe20000400000 */
[----:B------:R-:W-:Y:S01]  /*6c60*/  F2FP.SATFINITE.E4M3.F32.PACK_AB_MERGE_C R147, RZ, R147, RZ ;  /* 0x00000093ff93723e */ /* 0x000fe200048070ff */
[-C--:B------:R-:W-:Y:S01]  /*6c70*/  FMUL R144, R144, R11.reuse ;  /* 0x0000000b90907220 */ /* 0x080fe20000400000 */
[----:B------:R-:W-:Y:S01]  /*6c80*/  F2FP.SATFINITE.E4M3.F32.PACK_AB_MERGE_C R5, RZ, R148, RZ ;  /* 0x00000094ff05723e */ /* 0x000fe200048070ff */
[-C--:B------:R-:W-:Y:S01]  /*6c90*/  FMUL R141, R141, R11.reuse ;  /* 0x0000000b8d8d7220 */ /* 0x080fe20000400000 */
[----:B------:R-:W-:Y:S01]  /*6ca0*/  ISETP.LT.OR P6, PT, R6, 0x9, !P2 ;  /* 0x000000090600780c */ /* 0x000fe200057c1670 */
[-C--:B------:R-:W-:Y:S01]  /*6cb0*/  FMUL R142, R142, R11.reuse ;  /* 0x0000000b8e8e7220 */ /* 0x080fe20000400000 */
[----:B------:R-:W-:Y:S01]  /*6cc0*/  F2FP.SATFINITE.E4M3.F32.PACK_AB_MERGE_C R25, RZ, R146, RZ ;  /* 0x00000092ff19723e */ /* 0x000fe200048070ff */
[----:B------:R-:W-:Y:S01]  /*6cd0*/  FMUL R140, R140, R11 ;  /* 0x0000000b8c8c7220 */ /* 0x000fe20000400000 */
[----:B------:R-:W-:Y:S01]  /*6ce0*/  F2FP.SATFINITE.E4M3.F32.PACK_AB_MERGE_C R145, RZ, R145, RZ ;  /* 0x00000091ff91723e */ /* 0x000fe200048070ff */
[----:B------:R-:W-:Y:S01]  /*6cf0*/  @!P5 STG.E.U8 desc[UR18][R20.64], R147 ;  /* 0x000000931400d986 */ /* 0x000fe2000c101112 */
[C---:B------:R-:W-:Y:S01]  /*6d00*/  ISETP.LT.OR P5, PT, R6.reuse, 0x2, !P1 ;  /* 0x000000020600780c */ /* 0x040fe20004fa1670 */
[----:B------:R-:W-:Y:S01]  /*6d10*/  FMUL R139, R139, R11 ;  /* 0x0000000b8b8b7220 */ /* 0x000fe20000400000 */
[----:B------:R-:W-:Y:S01]  /*6d20*/  F2FP.SATFINITE.E4M3.F32.PACK_AB_MERGE_C R143, RZ, R143, RZ ;  /* 0x0000008fff8f723e */ /* 0x000fe200048070ff */
[----:B------:R0:W-:Y:S01]  /*6d30*/  @!P4 STG.E.U8 desc[UR18][R20.64+0x1], R5 ;  /* 0x000001051400c986 */ /* 0x0001e2000c101112 */
[----:B------:R-:W-:Y:S01]  /*6d40*/  ISETP.LT.OR P4, PT, R6, 0x1, !P1 ;  /* 0x000000010600780c */ /* 0x000fe20004f81670 */
[----:B------:R-:W-:Y:S01]  /*6d50*/  FMUL R137, R137, R11 ;  /* 0x0000000b89897220 */ /* 0x000fe20000400000 */
[----:B------:R-:W-:Y:S01]  /*6d60*/  F2FP.SATFINITE.E4M3.F32.PACK_AB_MERGE_C R141, RZ, R141, RZ ;  /* 0x0000008dff8d723e */ /* 0x000fe200048070ff */
[-C--:B------:R-:W-:Y:S01]  /*6d70*/  FMUL R138, R138, R11.reuse ;  /* 0x0000000b8a8a7220 */ /* 0x080fe20000400000 */
[----:B------:R-:W-:Y:S01]  /*6d80*/  F2FP.SATFINITE.E4M3.F32.PACK_AB_MERGE_C R27, RZ, R142, RZ ;  /* 0x0000008eff1b723e */ /* 0x000fe200048070ff */
[----:B------:R-:W-:Y:S01]  /*6d90*/  FMUL R135, R135, R11 ;  /* 0x0000000b87877220 */ /* 0x000fe20000400000 */
[----:B------:R-:W-:Y:S01]  /*6da0*/  F2FP.SATFINITE.E4M3.F32.PACK_AB_MERGE_C R139, RZ, R139, RZ ;  /* 0x0000008bff8b723e */ /* 0x000fe200048070ff */
[----:B------:R-:W-:Y:S01]  /*6db0*/  FMUL R136, R136, R11 ;  /* 0x0000000b88887220 */ /* 0x000fe20000400000 */
[----:B------:R-:W-:Y:S01]  /*6dc0*/  F2FP.SATFINITE.E4M3.F32.PACK_AB_MERGE_C R137, RZ, R137, RZ ;  /* 0x00000089ff89723e */ /* 0x000fe200048070ff */
[----:B------:R1:W-:Y:S01]  /*6dd0*/  @!P5 STG.E.U8 desc[UR18][R18.64+0x1], R25 ;  /* 0x000001191200d986 */ /* 0x0003e2000c101112 */
[----:B------:R-:W-:Y:S01]  /*6de0*/  ISETP.LT.OR P5, PT, R6, 0xa, !P2 ;  /* 0x0000000a0600780c */ /* 0x000fe200057a1670 */
[-C--:B------:R-:W-:Y:S01]  /*6df0*/  FMUL R134, R134, R11.reuse ;  /* 0x0000000b86867220 */ /* 0x080fe20000400000 */
[----:B0-----:R-:W-:Y:S01]  /*6e00*/  F2FP.SATFINITE.E4M3.F32.PACK_AB_MERGE_C R5, RZ, R144, RZ ;  /* 0x00000090ff05723e */ /* 0x001fe200048070ff */
[----:B------:R-:W-:Y:S01]  /*6e10*/  @!P4 STG.E.U8 desc[UR18][R18.64], R145 ;  /* 0x000000911200c986 */ /* 0x000fe2000c101112 */
[C---:B------:R-:W-:Y:S01]  /*6e20*/  ISETP.LT.OR P4, PT, R6.reuse, 0x9, !P1 ;  /* 0x000000090600780c */ /* 0x040fe20004f81670 */
[----:B------:R-:W-:Y:S01]  /*6e30*/  FMUL R133, R133, R11 ;  /* 0x0000000b85857220 */ /* 0x000fe20000400000 */
[----:B------:R-:W-:Y:S01]  /*6e40*/  F2FP.SATFINITE.E4M3.F32.PACK_AB_MERGE_C R135, RZ, R135, RZ ;  /* 0x00000087ff87723e */ /* 0x000fe200048070ff */
[----:B------:R-:W-:Y:S01]  /*6e50*/  @!P6 STG.E.U8 desc[UR18][R20.64+0x8], R143 ;  /* 0x0000088f1400e986 */ /* 0x000fe2000c101112 */
[----:B------:R-:W-:Y:S01]  /*6e60*/  ISETP.LT.OR P6, PT, R6, 0xa, !P1 ;  /* 0x0000000a0600780c */ /* 0x000fe20004fc1670 */
[----:B------:R-:W-:Y:S01]  /*6e70*/  FMUL R131, R131, R11 ;  /* 0x0000000b83837220 */ /* 0x000fe20000400000 */
[----:B------:R-:W-:Y:S01]  /*6e80*/  F2FP.SATFINITE.E4M3.F32.PACK_AB_MERGE_C R133, RZ, R133, RZ ;  /* 0x00000085ff85723e */ /* 0x000fe200048070ff */
[-C--:B------:R-:W-:Y:S01]  /*6e90*/  FMUL R132, R132, R11.reuse ;  /* 0x0000000b84847220 */ /* 0x080fe20000400000 */
[----:B-1----:R-:W-:Y:S01]  /*6ea0*/  F2FP.SATFINITE.E4M3.F32.PACK_AB_MERGE_C R25, RZ, R140, RZ ;  /* 0x0000008cff19723e */ /* 0x002fe200048070ff */
[----:B------:R0:W-:Y:S01]  /*6eb0*/  @!P5 STG.E.U8 desc[UR18][R20.64+0x9], R5 ;  /* 0x000009051400d986 */ /* 0x0001e2000c101112 */
[C---:B------:R-:W-:Y:S01]  /*6ec0*/  ISETP.LT.OR P5, PT, R6.reuse, 0x12, !P2 ;  /* 0x000000120600780c */ /* 0x040fe200057a1670 */
[----:B------:R-:W-:Y:S01]  /*6ed0*/  FMUL R129, R129, R11 ;  /* 0x0000000b81817220 */ /* 0x000fe20000400000 */
[----:B------:R-:W-:Y:S01]  /*6ee0*/  F2FP.SATFINITE.E4M3.F32.PACK_AB_MERGE_C R131, RZ, R131, RZ ;  /* 0x00000083ff83723e */ /* 0x000fe200048070ff */
[----:B------:R-:W-:Y:S01]  /*6ef0*/  @!P4 STG.E.U8 desc[UR18][R18.64+0x8], R141 ;  /* 0x0000088d1200c986 */ /* 0x000fe2000c101112 */
[----:B------:R-:W-:Y:S01]  /*6f00*/  ISETP.LT.OR P4, PT, R6, 0x11, !P2 ;  /* 0x000000110600780c */ /* 0x000fe20005781670 */
[----:B------:R-:W-:Y:S01]  /*6f10*/  FMUL R130, R130, R11 ;  /* 0x0000000b82827220 */ /* 0x000fe20000400000 */
[----:B------:R-:W-:Y:S01]  /*6f20*/  F2FP.SATFINITE.E4M3.F32.PACK_AB_MERGE_C R129, RZ, R129, RZ ;  /* 0x00000081ff81723e */ /* 0x000fe200048070ff */
[----:B------:R1:W-:Y:S01]  /*6f30*/  @!P6 STG.E.U8 desc[UR18][R18.64+0x9], R27 ;  /* 0x0000091b1200e986 */ /* 0x0003e2000c101112 */
[----:B------:R-:W-:Y:S01]  /*6f40*/  ISETP.LT.OR P6, PT, R6, 0x11, !P1 ;  /* 0x000000110600780c */ /* 0x000fe20004fc1670 */
[-C--:B------:R-:W-:Y:S01]  /*6f50*/  FMUL R128, R128, R11.reuse ;  /* 0x0000000b80807220 */ /* 0x080fe20000400000 */
[-C--:B------:R-:W-:Y:S01]  /*6f60*/  FMUL R127, R127, R11.reuse ;  /* 0x0000000b7f7f7220 */ /* 0x080fe20000400000 */
[----:B0-----:R-:W-:Y:S01]  /*6f70*/  F2FP.SATFINITE.E4M3.F32.PACK_AB_MERGE_C R5, RZ, R138, RZ ;  /* 0x0000008aff05723e */ /* 0x001fe200048070ff */
[-C--:B------:R-:W-:Y:S01]  /*6f80*/  FMUL R125, R125, R11.reuse ;  /* 0x0000000b7d7d7220 */ /* 0x080fe20000400000 */
[----:B------:R0:W-:Y:S01]  /*6f90*/  @!P5 STG.E.U8 desc[UR18][R20.64+0x11], R25 ;  /* 0x000011191400d986 */ /* 0x0001e2000c101112 */
[----:B------:R-:W-:Y:S01]  /*6fa0*/  ISETP.LT.OR P5, PT, R6, 0x12, !P1 ;  /* 0x000000120600780c */ /* 0x000fe20004fa1670 */
[----:B------:R-:W-:Y:S01]  /*6fb0*/  FMUL R126, R126, R11 ;  /* 0x0000000b7e7e7220 */ /* 0x000fe20000400000 */
[----:B------:R-:W-:Y:S01]  /*6fc0*/  F2FP.SATFINITE.E4M3.F32.PACK_AB_MERGE_C R127, RZ, R127, RZ ;  /* 0x0000007fff7f723e */ /* 0x000fe200048070ff */
[----:B------:R-:W-:Y:S01]  /*6fd0*/  @!P4 STG.E.U8 desc[UR18][R20.64+0x10], R139 ;  /* 0x0000108b1400c986 */ /* 0x000fe2000c101112 */
[C---:B------:R-:W-:Y:S01]  /*6fe0*/  ISETP.LT.OR P4, PT, R6.reuse, 0x19, !P2 ;  /* 0x000000190600780c */ /* 0x040fe20005781670 */
[-C--:B------:R-:W-:Y:S01]  /*6ff0*/  FMUL R123, R123, R11.reuse ;  /* 0x0000000b7b7b7220 */ /* 0x080fe20000400000 */
[----:B-1----:R-:W-:Y:S01]  /*7000*/  F2FP.SATFINITE.E4M3.F32.PACK_AB_MERGE_C R27, RZ, R136, RZ ;  /* 0x00000088ff1b723e */ /* 0x002fe200048070ff */
[----:B------:R-:W-:Y:S01]  /*7010*/  @!P6 STG.E.U8 desc[UR18][R18.64+0x10], R137 ;  /* 0x000010891200e986 */ /* 0x000fe2000c101112 */
[----:B------:R-:W-:Y:S01]  /*7020*/  ISETP.LT.OR P6, PT, R6, 0x1a, !P2 ;  /* 0x0000001a0600780c */ /* 0x000fe200057c1670 */
[----:B------:R-:W-:Y:S01]  /*7030*/  FMUL R124, R124, R11 ;  /* 0x0000000b7c7c7220 */ /* 0x000fe20000400000 */
[----:B------:R-:W-:Y:S01]  /*7040*/  F2FP.SATFINITE.E4M3.F32.PACK_AB_MERGE_C R125, RZ, R125, RZ ;  /* 0x0000007dff7d723e */ /* 0x000fe200048070ff */
[-C--:B------:R-:W-:Y:S01]  /*7050*/  FMUL R122, R122, R11.reuse ;  /* 0x0000000b7a7a7220 */ /* 0x080fe20000400000 */
[----:B0-----:R-:W-:Y:S01]  /*7060*/  F2FP.SATFINITE.E4M3.F32.PACK_AB_MERGE_C R25, RZ, R134, RZ ;  /* 0x00000086ff19723e */ /* 0x001fe200048070ff */
[----:B------:R0:W-:Y:S01]  /*7070*/  @!P5 STG.E.U8 desc[UR18][R18.64+0x11], R5 ;  /* 0x000011051200d986 */ /* 0x0001e2000c101112 */
[C---:B------:R-:W-:Y:S01]  /*7080*/  ISETP.LT.OR P5, PT, R6.reuse, 0x1a, !P1 ;  /* 0x0000001a0600780c */ /* 0x040fe20004fa1670 */
        /* <DEDUP_REMOVED lines=11> */
[----:B0-----:R-:W-:Y:S01]  /*7140*/  F2FP.SATFINITE.E4M3.F32.PACK_AB_MERGE_C R5, RZ, R132, RZ ;  /* 0x00000084ff05723e */ /* 0x001fe200048070ff */
[----:B------:R0:W-:Y:S01]  /*7150*/  @!P5 STG.E.U8 desc[UR18][R18.64+0x19], R25 ;  /* 0x000019191200d986 */ /* 0x0001e2000c101112 */
[----:B------:R-:W-:Y:S01]  /*7160*/  ISETP.LT.OR P5, PT, R6, 0x22, !P2 ;  /* 0x000000220600780c */ /* 0x000fe200057a1670 */
[----:B------:R-:W-:Y:S01]  /*7170*/  FMUL R118, R118, R11 ;  /* 0x0000000b76767220 */ /* 0x000fe20000400000 */
[----:B------:R-:W-:Y:S01]  /*7180*/  F2FP.SATFINITE.E4M3.F32.PACK_AB_MERGE_C R117, RZ, R117, RZ ;  /* 0x00000075ff75723e */ /* 0x000fe200048070ff */
[----:B------:R-:W-:Y:S01]  /*7190*/  @!P4 STG.E.U8 desc[UR18][R18.64+0x18], R133 ;  /* 0x000018851200c986 */ /* 0x000fe2000c101112 */
[----:B------:R-:W-:Y:S01]  /*71a0*/  ISETP.LT.OR P4, PT, R6, 0x21, !P1 ;  /* 0x000000210600780c */ /* 0x000fe20004f81670 */
[-C--:B------:R-:W-:Y:S01]  /*71b0*/  FMUL R116, R116, R11.reuse ;  /* 0x0000000b74747220 */ /* 0x080fe20000400000 */
[----:B-1----:R-:W-:Y:S01]  /*71c0*/  F2FP.SATFINITE.E4M3.F32.PACK_AB_MERGE_C R27, RZ, R130, RZ ;  /* 0x00000082ff1b723e */ /* 0x002fe200048070ff */
[----:B------:R-:W-:Y:S01]  /*71d0*/  @!P6 STG.E.U8 desc[UR18][R20.64+0x20], R131 ;  /* 0x000020831400e986 */ /* 0x000fe2000c101112 */
[----:B------:R-:W-:Y:S01]  /*71e0*/  ISETP.LT.OR P6, PT, R6, 0x22, !P1 ;  /* 0x000000220600780c */ /* 0x000fe20004fc1670 */
[-C--:B------:R-:W-:Y:S01]  /*71f0*/  FMUL R115, R115, R11.reuse ;  /* 0x0000000b73737220 */ /* 0x080fe20000400000 */
[-C--:B------:R-:W-:Y:S01]  /*7200*/  FMUL R113, R113, R11.reuse ;  /* 0x0000000b71717220 */ /* 0x080fe20000400000 */
[----:B0-----:R-:W-:Y:S01]  /*7210*/  F2FP.SATFINITE.E4M3.F32.PACK_AB_MERGE_C R25, RZ, R128, RZ ;  /* 0x00000080ff19723e */ /* 0x001fe200048070ff */
[-C--:B------:R-:W-:Y:S01]  /*7220*/  FMUL R114, R114, R11.reuse ;  /* 0x0000000b72727220 */ /* 0x080fe20000400000 */
        /* <DEDUP_REMOVED lines=33> */
[C---:B------:R-:W-:Y:S01]  /*7440*/  ISETP.LT.OR P4, PT, R6.reuse, 0x31, !P1 ;  /* 0x000000310600780c */ /* 0x040fe20004f81670 */
[-C--:B------:R-:W-:Y:S01]  /*7450*/  FMUL R103, R103, R11.reuse ;  /* 0x0000000b67677220 */ /* 0x080fe20000400000 */
[-C--:B------:R-:W-:Y:S01]  /*7460*/  FMUL R101, R101, R11.reuse ;  /* 0x0000000b65657220 */ /* 0x080fe20000400000 */
        /* <DEDUP_REMOVED lines=15> */
[C---:B------:R-:W-:Y:S01]  /*7560*/  ISETP.LT.OR P6, PT, R6.reuse, 0x3a, !P1 ;  /* 0x0000003a0600780c */ /* 0x040fe20004fc1670 */
        /* <DEDUP_REMOVED lines=20> */
[-C--:B------:R-:W-:Y:S01]  /*76b0*/  FMUL R92, R92, R11.reuse ;  /* 0x0000000b5c5c7220 */ /* 0x080fe20000400000 */
[-C--:B------:R-:W-:Y:S01]  /*76c0*/  FMUL R89, R89, R11.reuse ;  /* 0x0000000b59597220 */ /* 0x080fe20000400000 */
        /* <DEDUP_REMOVED lines=19> */
[----:B------:R-:W-:-:S02]  /*7800*/  ISETP.LT.OR P6, PT, R6, 0x51, !P2 ;  /* 0x000000510600780c */ /* 0x000fc400057c1670 */
[----:B------:R-:W-:Y:S02]  /*7810*/  F2FP.SATFINITE.E4M3.F32.PACK_AB_MERGE_C R23, RZ, R23, RZ ;  /* 0x00000017ff17723e */ /* 0x000fe400048070ff */
[----:B0-----:R-:W-:Y:S01]  /*7820*/  F2FP.SATFINITE.E4M3.F32.PACK_AB_MERGE_C R5, RZ, R108, RZ ;  /* 0x0000006cff05723e */ /* 0x001fe200048070ff */
[----:B------:R0:W-:Y:S01]  /*7830*/  @!P5 STG.E.U8 desc[UR18][R18.64+0x49], R25 ;  /* 0x000049191200d986 */ /* 0x0001e2000c101112 */
[----:B------:R-:W-:-:S03]  /*7840*/  ISETP.LT.OR P5, PT, R6, 0x52, !P2 ;  /* 0x000000520600780c */ /* 0x000fc600057a1670 */
[----:B------:R-:W-:Y:S01]  /*7850*/  @!P4 STG.E.U8 desc[UR18][R18.64+0x48], R109 ;  /* 0x0000486d1200c986 */ /* 0x000fe2000c101112 */
[C---:B------:R-:W-:Y:S02]  /*7860*/  ISETP.LT.OR P4, PT, R6.reuse, 0x51, !P1 ;  /* 0x000000510600780c */ /* 0x040fe40004f81670 */
[----:B-1----:R-:W-:Y:S01]  /*7870*/  F2FP.SATFINITE.E4M3.F32.PACK_AB_MERGE_C R27, RZ, R106, RZ ;  /* 0x0000006aff1b723e */ /* 0x002fe200048070ff */
[----:B------:R-:W-:Y:S01]  /*7880*/  @!P6 STG.E.U8 desc[UR18][R20.64+0x50], R107 ;  /* 0x0000506b1400e986 */ /* 0x000fe2000c101112 */
[----:B------:R-:W-:Y:S02]  /*7890*/  ISETP.LT.OR P6, PT, R6, 0x52, !P1 ;  /* 0x000000520600780c */ /* 0x000fe40004fc1670 */
[----:B0-----:R-:W-:-:S03]  /*78a0*/  F2FP.SATFINITE.E4M3.F32.PACK_AB_MERGE_C R25, RZ, R104, RZ ;  /* 0x00000068ff19723e */ /* 0x001fc600048070ff */
[----:B------:R0:W-:Y:S01]  /*78b0*/  @!P5 STG.E.U8 desc[UR18][R20.64+0x51], R5 ;  /* 0x000051051400d986 */ /* 0x0001e2000c101112 */
[----:B------:R-:W-:-:S03]  /*78c0*/  ISETP.LT.OR P5, PT, R6, 0x5a, !P2 ;  /* 0x0000005a0600780c */ /* 0x000fc600057a1670 */
[----:B------:R-:W-:Y:S01]  /*78d0*/  @!P4 STG.E.U8 desc[UR18][R18.64+0x50], R105 ;  /* 0x000050691200c986 */ /* 0x000fe2000c101112 */
[----:B------:R-:W-:-:S03]  /*78e0*/  ISETP.LT.OR P4, PT, R6, 0x59, !P2 ;  /* 0x000000590600780c */ /* 0x000fc60005781670 */
[----:B------:R1:W-:Y:S01]  /*78f0*/  @!P6 STG.E.U8 desc[UR18][R18.64+0x51], R27 ;  /* 0x0000511b1200e986 */ /* 0x0003e2000c101112 */
[----:B------:R-:W-:Y:S02]  /*7900*/  ISETP.LT.OR P6, PT, R6, 0x59, !P1 ;  /* 0x000000590600780c */ /* 0x000fe40004fc1670 */
[----:B0-----:R-:W-:-:S03]  /*7910*/  F2FP.SATFINITE.E4M3.F32.PACK_AB_MERGE_C R5, RZ, R102, RZ ;  /* 0x00000066ff05723e */ /* 0x001fc600048070ff */
        /* <DEDUP_REMOVED lines=31> */
[C---:B------:R-:W-:Y:S02]  /*7b10*/  ISETP.LT.OR P5, PT, R6.reuse, 0x79, !P2 ;  /* 0x000000790600780c */ /* 0x040fe400057a1670 */
[C---:B------:R-:W-:Y:S01]  /*7b20*/  ISETP.LT.OR P2, PT, R6.reuse, 0x7a, !P2 ;  /* 0x0000007a0600780c */ /* 0x040fe20005741670 */
[----:B------:R2:W-:Y:S01]  /*7b30*/  @!P4 STG.E.U8 desc[UR18][R20.64+0x70], R91 ;  /* 0x0000705b1400c986 */ /* 0x0005e2000c101112 */
[C---:B------:R-:W-:Y:S02]  /*7b40*/  ISETP.LT.OR P4, PT, R6.reuse, 0x72, !P1 ;  /* 0x000000720600780c */ /* 0x040fe40004f81670 */
[----:B-1----:R-:W-:Y:S01]  /*7b50*/  F2FP.SATFINITE.E4M3.F32.PACK_AB_MERGE_C R27, RZ, R88, RZ ;  /* 0x00000058ff1b723e */ /* 0x002fe200048070ff */
[----:B------:R2:W-:Y:S01]  /*7b60*/  @!P6 STG.E.U8 desc[UR18][R18.64+0x70], R89 ;  /* 0x000070591200e986 */ /* 0x0005e2000c101112 */
[C---:B------:R-:W-:Y:S02]  /*7b70*/  ISETP.LT.OR P6, PT, R6.reuse, 0x79, !P1 ;  /* 0x000000790600780c */ /* 0x040fe40004fc1670 */
[----:B------:R-:W-:-:S02]  /*7b80*/  ISETP.LT.OR P1, PT, R6, 0x7a, !P1 ;  /* 0x0000007a0600780c */ /* 0x000fc40004f21670 */
[----:B0-----:R-:W-:-:S05]  /*7b90*/  F2FP.SATFINITE.E4M3.F32.PACK_AB_MERGE_C R25, RZ, R22, RZ ;  /* 0x00000016ff19723e */ /* 0x001fca00048070ff */
[----:B------:R2:W-:Y:S04]  /*7ba0*/  @!P4 STG.E.U8 desc[UR18][R18.64+0x71], R5 ;  /* 0x000071051200c986 */ /* 0x0005e8000c101112 */
[----:B------:R2:W-:Y:S04]  /*7bb0*/  @!P5 STG.E.U8 desc[UR18][R20.64+0x78], R17 ;  /* 0x000078111400d986 */ /* 0x0005e8000c101112 */
[----:B------:R2:W-:Y:S04]  /*7bc0*/  @!P2 STG.E.U8 desc[UR18][R20.64+0x79], R25 ;  /* 0x000079191400a986 */ /* 0x0005e8000c101112 */
[----:B------:R2:W-:Y:S04]  /*7bd0*/  @!P6 STG.E.U8 desc[UR18][R18.64+0x78], R23 ;  /* 0x000078171200e986 */ /* 0x0005e8000c101112 */
[----:B------:R2:W-:Y:S02]  /*7be0*/  @!P1 STG.E.U8 desc[UR18][R18.64+0x79], R27 ;  /* 0x0000791b12009986 */ /* 0x0005e4000c101112 */
.L_x_170:
[----:B------:R-:W-:Y:S05]  /*7bf0*/  BSYNC B0 ;  /* 0x0000000000007941 */ /* 0x000fea0003800000 */
.L_x_40:
[C---:B------:R-:W-:Y:S01]  /*7c00*/  LEA R2, P1, R8.reuse, R2, 0x1 ;  /* 0x0000000208027211 */ /* 0x040fe200078208ff */
[----:B------:R-:W-:Y:S01]  /*7c10*/  ULDC.64 UR6, c[0x0][0x650] ;  /* 0x0001940000067ab9 */ /* 0x000fe20000000a00 */
[----:B-----5:R-:W-:Y:S01]  /*7c20*/  IMAD.U32 R4, RZ, RZ, UR16 ;  /* 0x00000010ff047e24 */ /* 0x020fe2000f8e00ff */
[----:B--2---:R-:W-:Y:S01]  /*7c30*/  PRMT R17, RZ, 0x7610, R17 ;  /* 0x00007610ff117816 */ /* 0x004fe20000000011 */
[----:B------:R-:W-:Y:S01]  /*7c40*/  IMAD.MOV.U32 R6, RZ, RZ, -0x1 ;  /* 0xffffffffff067424 */ /* 0x000fe200078e00ff */
[----:B------:R-:W-:Y:S01]  /*7c50*/  LEA.HI.X R3, R8, R3, R0, 0x1, P1 ;  /* 0x0000000308037211 */ /* 0x000fe200008f0c00 */
[----:B------:R2:W-:Y:S01]  /*7c60*/  SYNCS.ARRIVE.TRANS64.A1T0 RZ, [R4+UR21], RZ ;  /* 0x000000ff04ff79a7 */ /* 0x0005e20008100015 */
[----:B------:R-:W-:Y:S01]  /*7c70*/  ISETP.GE.U32.AND P1, PT, R2, UR6, PT ;  /* 0x0000000602007c0c */ /* 0x000fe2000bf26070 */
[----:B0-----:R-:W-:-:S03]  /*7c80*/  IMAD.MOV.U32 R5, RZ, RZ, -0x1 ;  /* 0xffffffffff057424 */ /* 0x001fc600078e00ff */
[----:B------:R-:W-:Y:S01]  /*7c90*/  ISETP.GE.U32.AND.EX P1, PT, R3, UR7, PT, P1 ;  /* 0x0000000703007c0c */ /* 0x000fe2000bf26110 */
[----:B--2---:R-:W-:-:S12]  /*7ca0*/  IMAD.MOV.U32 R4, RZ, RZ, -0x1 ;  /* 0xffffffffff047424 */ /* 0x004fd800078e00ff */
[----:B------:R-:W-:Y:S05]  /*7cb0*/  @P1 BRA `(.L_x_171) ;  /* 0x0000000400601947 */ /* 0x000fea0003800000 */
[----:B------:R-:W0:Y:S01]  /*7cc0*/  S2R R28, SR_CTAID.X ;  /* 0x00000000001c7919 */ /* 0x000e220000002500 */
[----:B------:R-:W2:Y:S01]  /*7cd0*/  LDC.64 R22, c[0x0][0x628] ;  /* 0x00018a00ff167b82 */ /* 0x000ea20000000a00 */
[----:B------:R-:W-:Y:S01]  /*7ce0*/  ULDC UR6, c[0x0][0x150] ;  /* 0x0000540000067ab9 */ /* 0x000fe20000000800 */
[----:B-1--4-:R-:W-:Y:S01]  /*7cf0*/  IMAD.MOV.U32 R20, RZ, RZ, R2 ;  /* 0x000000ffff147224 */ /* 0x012fe200078e0002 */
[----:B------:R-:W1:Y:S01]  /*7d00*/  S2R R30, SR_CTAID.Y ;  /* 0x00000000001e7919 */ /* 0x000e620000002600 */
[----:B------:R-:W-:-:S04]  /*7d10*/  IMAD.MOV.U32 R21, RZ, RZ, R3 ;  /* 0x000000ffff157224 */ /* 0x000fc800078e0003 */
[----:B------:R-:W4:Y:S08]  /*7d20*/  LDC R31, c[0x0][0x144] ;  /* 0x00005100ff1f7b82 */ /* 0x000f300000000800 */
[----:B------:R-:W1:Y:S08]  /*7d30*/  LDC R6, c[0x0][0x630] ;  /* 0x00018c00ff067b82 */ /* 0x000e700000000800 */
[----:B------:R-:W1:Y:S01]  /*7d40*/  LDC.64 R26, c[0x0][0x620] ;  /* 0x00018800ff1a7b82 */ /* 0x000e620000000a00 */
[----:B--2---:R-:W-:-:S04]  /*7d50*/  ISETP.NE.U32.AND P1, PT, R22, RZ, PT ;  /* 0x000000ff1600720c */ /* 0x004fc80003f25070 */
[----:B------:R-:W-:Y:S02]  /*7d60*/  ISETP.NE.AND.EX P1, PT, R23, RZ, PT, P1 ;  /* 0x000000ff1700720c */ /* 0x000fe40003f25310 */
[----:B0-----:R-:W-:-:S05]  /*7d70*/  I2FP.F32.U32 R4, R28 ;  /* 0x0000001c00047245 */ /* 0x001fca0000201000 */
[----:B------:R-:W-:-:S04]  /*7d80*/  FMUL R4, R4, UR6 ;  /* 0x0000000604047c20 */ /* 0x000fc80008400000 */
[----:B------:R0:W2:Y:S02]  /*7d90*/  F2I.U32.TRUNC.NTZ R29, R4 ;  /* 0x00000004001d7305 */ /* 0x0000a4000020f000 */
[----:B----4-:R-:W-:Y:S05]  /*7da0*/  @!P1 BRA `(.L_x_172) ;  /* 0x0000000000289947 */ /* 0x010fea0003800000 */
[----:B------:R-:W4:Y:S02]  /*7db0*/  LDC R5, c[0x0][0x634] ;  /* 0x00018d00ff057b82 */ /* 0x000f240000000800 */
[----:B----4-:R-:W-:-:S05]  /*7dc0*/  IADD3 R17, P1, R2, R5, RZ ;  /* 0x0000000502117210 */ /* 0x010fca0007f3e0ff */
[----:B---3--:R-:W-:-:S04]  /*7dd0*/  IMAD.X R25, RZ, RZ, R3, P1 ;  /* 0x000000ffff197224 */ /* 0x008fc800008e0603 */
[----:B0-----:R-:W-:-:S04]  /*7de0*/  IMAD.WIDE.U32 R4, R25, R22, RZ ;  /* 0x0000001619047225 */ /* 0x001fc800078e00ff */
[----:B------:R-:W-:-:S04]  /*7df0*/  IMAD.WIDE.U32 R18, P1, R17, R23, R4 ;  /* 0x0000001711127225 */ /* 0x000fc80007820004 */
[----:B------:R-:W-:-:S04]  /*7e00*/  IMAD.WIDE.U32 R4, R17, R22, RZ ;  /* 0x0000001611047225 */ /* 0x000fc800078e00ff */
[----:B------:R-:W-:Y:S01]  /*7e10*/  IMAD.X R21, RZ, RZ, RZ, P1 ;  /* 0x000000ffff157224 */ /* 0x000fe200008e06ff */
[----:B------:R-:W-:Y:S01]  /*7e20*/  IADD3 RZ, P1, R5, R18, RZ ;  /* 0x0000001205ff7210 */ /* 0x000fe20007f3e0ff */
[----:B------:R-:W-:-:S04]  /*7e30*/  IMAD.MOV.U32 R20, RZ, RZ, R19 ;  /* 0x000000ffff147224 */ /* 0x000fc800078e0013 */
[----:B------:R-:W-:-:S08]  /*7e40*/  IMAD.WIDE.U32.X R20, R25, R23, R20, P1 ;  /* 0x0000001719147225 */ /* 0x000fd000008e0414 */
.L_x_172:
[----:B------:R-:W4:Y:S01]  /*7e50*/  LDC.64 R34, c[0x0][0x640] ;  /* 0x00019000ff227b82 */ /* 0x000f220000000a00 */
[-C--:B-1-3--:R-:W-:Y:S01]  /*7e60*/  SHF.R.U64 R24, R20, R6.reuse, R21 ;  /* 0x0000000614187219 */ /* 0x08afe20000001215 */
[----:B--2---:R-:W-:Y:S01]  /*7e70*/  IMAD.MOV R29, RZ, RZ, -R29 ;  /* 0x000000ffff1d7224 */ /* 0x004fe200078e0a1d */
[----:B0-----:R-:W-:Y:S01]  /*7e80*/  SHF.R.U32.HI R4, RZ, R6, R21 ;  /* 0x00000006ff047219 */ /* 0x001fe20000011615 */
[----:B------:R-:W-:Y:S01]  /*7e90*/  ULDC UR6, c[0x0][0x154] ;  /* 0x0000550000067ab9 */ /* 0x000fe20000000800 */
[----:B------:R-:W-:Y:S01]  /*7ea0*/  IADD3 R17, P1, RZ, -R24, RZ ;  /* 0x80000018ff117210 */ /* 0x000fe20007f3e0ff */
[----:B------:R-:W-:Y:S02]  /*7eb0*/  IMAD R29, R31, R29, R28 ;  /* 0x0000001d1f1d7224 */ /* 0x000fe400078e021c */
[----:B------:R-:W0:Y:S01]  /*7ec0*/  LDC R18, c[0x0][0x618] ;  /* 0x00018600ff127b82 */ /* 0x000e220000000800 */
[----:B------:R-:W-:Y:S02]  /*7ed0*/  IMAD.MOV.U32 R19, RZ, RZ, -0x1 ;  /* 0xffffffffff137424 */ /* 0x000fe400078e00ff */
[----:B------:R-:W-:-:S02]  /*7ee0*/  IMAD.X R5, RZ, RZ, ~R4, P1 ;  /* 0x000000ffff057224 */ /* 0x000fc400008e0e04 */
[----:B------:R-:W-:Y:S02]  /*7ef0*/  IMAD.MOV.U32 R21, RZ, RZ, 0x1 ;  /* 0x00000001ff157424 */ /* 0x000fe400078e00ff */
[-C--:B------:R-:W-:Y:S01]  /*7f00*/  IMAD R6, R5, R26.reuse, RZ ;  /* 0x0000001a05067224 */ /* 0x080fe200078e02ff */
[----:B------:R-:W1:Y:S01]  /*7f10*/  LDC R20, c[0x0][0x608] ;  /* 0x00018200ff147b82 */ /* 0x000e620000000800 */
[----:B------:R-:W-:-:S04]  /*7f20*/  IMAD.WIDE.U32 R4, R17, R26, R2 ;  /* 0x0000001a11047225 */ /* 0x000fc800078e0002 */
[----:B------:R-:W-:Y:S01]  /*7f30*/  IMAD R17, R17, R27, R6 ;  /* 0x0000001b11117224 */ /* 0x000fe200078e0206 */
[----:B------:R-:W-:Y:S02]  /*7f40*/  I2FP.F32.U32 R6, R30 ;  /* 0x0000001e00067245 */ /* 0x000fe40000201000 */
[----:B------:R-:W2:Y:S01]  /*7f50*/  LDC R32, c[0x0][0x658] ;  /* 0x00019600ff207b82 */ /* 0x000ea20000000800 */
[----:B------:R-:W-:Y:S01]  /*7f60*/  IMAD.IADD R5, R5, 0x1, R17 ;  /* 0x0000000105057824 */ /* 0x000fe200078e0211 */
[----:B----4-:R-:W-:Y:S01]  /*7f70*/  ISETP.NE.U32.AND P1, PT, R34, RZ, PT ;  /* 0x000000ff2200720c */ /* 0x010fe20003f25070 */
[----:B------:R-:W-:-:S03]  /*7f80*/  FMUL R17, R6, UR6 ;  /* 0x0000000606117c20 */ /* 0x000fc60008400000 */
[----:B------:R-:W-:Y:S01]  /*7f90*/  ISETP.NE.AND.EX P1, PT, R35, RZ, PT, P1 ;  /* 0x000000ff2300720c */ /* 0x000fe20003f25310 */
[----:B------:R3:W4:Y:S01]  /*7fa0*/  F2I.U32.TRUNC.NTZ R25, R17 ;  /* 0x0000001100197305 */ /* 0x000722000020f000 */
[----:B------:R-:W3:Y:S01]  /*7fb0*/  LDC R27, c[0x0][0x148] ;  /* 0x00005200ff1b7b82 */ /* 0x000ee20000000800 */
[-CC-:B0-----:R-:W-:Y:S02]  /*7fc0*/  SHF.R.U64 R22, R4, R18.reuse, R5.reuse ;  /* 0x0000001204167219 */ /* 0x181fe40000001205 */
[----:B------:R-:W-:-:S05]  /*7fd0*/  SHF.R.U32.HI R5, RZ, R18, R5 ;  /* 0x00000012ff057219 */ /* 0x000fca0000011605 */
[----:B------:R-:W0:Y:S01]  /*7fe0*/  LDC R28, c[0x0][0x600] ;  /* 0x00018000ff1c7b82 */ /* 0x000e220000000800 */
[-CC-:B-1----:R-:W-:Y:S02]  /*7ff0*/  SHF.R.U64 R6, R22, R20.reuse, R5.reuse ;  /* 0x0000001416067219 */ /* 0x182fe40000001205 */
[----:B------:R-:W-:-:S05]  /*8000*/  SHF.R.U32.HI R5, RZ, R20, R5 ;  /* 0x00000014ff057219 */ /* 0x000fca0000011605 */
[----:B------:R-:W1:Y:S01]  /*8010*/  LDC R33, c[0x0][0x648] ;  /* 0x00019200ff217b82 */ /* 0x000e620000000800 */
[-CC-:B--2---:R-:W-:Y:S02]  /*8020*/  SHF.R.U64 R26, R6, R32.reuse, R5.reuse ;  /* 0x00000020061a7219 */ /* 0x184fe40000001205 */
[-C--:B------:R-:W-:Y:S02]  /*8030*/  SHF.L.U32 R19, R19, R32.reuse, RZ ;  /* 0x0000002013137219 */ /* 0x080fe400000006ff */
[-C--:B------:R-:W-:Y:S01]  /*8040*/  SHF.R.U32.HI R5, RZ, R32.reuse, R5 ;  /* 0x00000020ff057219 */ /* 0x080fe20000011605 */
[----:B------:R-:W-:Y:S01]  /*8050*/  IMAD.MOV.U32 R4, RZ, RZ, R26 ;  /* 0x000000ffff047224 */ /* 0x000fe200078e001a */
[----:B------:R-:W-:Y:S01]  /*8060*/  SHF.L.U32 R32, R21, R32, RZ ;  /* 0x0000002015207219 */ /* 0x000fe200000006ff */
[----:B------:R-:W2:Y:S01]  /*8070*/  LDC R36, c[0x0][0x638] ;  /* 0x00018e00ff247b82 */ /* 0x000ea20000000800 */
[----:B------:R-:W-:-:S07]  /*8080*/  LOP3.LUT R31, RZ, R19, RZ, 0x33, !PT ;  /* 0x00000013ff1f7212 */ /* 0x000fce00078e33ff */
[----:B------:R-:W0:Y:S01]  /*8090*/  LDC R37, c[0x0][0x610] ;  /* 0x00018400ff257b82 */ /* 0x000e220000000800 */
[----:B----4-:R-:W-:Y:S05]  /*80a0*/  @!P1 BRA `(.L_x_173) ;  /* 0x0000000000289947 */ /* 0x010fea0003800000 */
[----:B---3--:R-:W3:Y:S02]  /*80b0*/  LDC R17, c[0x0][0x64c] ;  /* 0x00019300ff117b82 */ /* 0x008ee40000000800 */
        /* <DEDUP_REMOVED lines=9> */
.L_x_173:
[----:B-1----:R-:W-:Y:S01]  /*8150*/  SHF.R.U64 R4, R4, R33, R5 ;  /* 0x0000002104047219 */ /* 0x002fe20000001205 */
[----:B0-----:R-:W-:Y:S01]  /*8160*/  VIADD R19, R28, 0xffffffff ;  /* 0xffffffff1c137836 */ /* 0x001fe20000000000 */
[----:B---3--:R-:W-:Y:S01]  /*8170*/  LOP3.LUT R17, R6, R31, RZ, 0xc0, !PT ;  /* 0x0000001f06117212 */ /* 0x008fe200078ec0ff */
[----:B------:R-:W-:Y:S02]  /*8180*/  IMAD.MOV R25, RZ, RZ, -R25 ;  /* 0x000000ffff197224 */ /* 0x000fe400078e0a19 */
[----:B------:R-:W-:Y:S01]  /*8190*/  IMAD.MOV R5, RZ, RZ, -R4 ;  /* 0x000000ffff057224 */ /* 0x000fe200078e0a04 */
[----:B------:R-:W-:Y:S01]  /*81a0*/  LOP3.LUT R19, R22, R19, RZ, 0xc0, !PT ;  /* 0x0000001316137212 */ /* 0x000fe200078ec0ff */
[----:B------:R-:W-:Y:S02]  /*81b0*/  IMAD R6, R32, R4, R17 ;  /* 0x0000000420067224 */ /* 0x000fe400078e0211 */
[----:B------:R-:W-:Y:S02]  /*81c0*/  @P3 IMAD R29, R27, R25, R30 ;  /* 0x000000191b1d3224 */ /* 0x000fe400078e021e */
[----:B--2---:R-:W-:-:S02]  /*81d0*/  IMAD R4, R5, R36, R26 ;  /* 0x0000002405047224 */ /* 0x004fc400078e021a */
[----:B------:R-:W-:Y:S02]  /*81e0*/  IMAD R6, R6, R37, R29 ;  /* 0x0000002506067224 */ /* 0x000fe400078e021d */
[----:B------:R-:W-:Y:S02]  /*81f0*/  IMAD R19, R4, R28, R19 ;  /* 0x0000001c04137224 */ /* 0x000fe400078e0213 */
[----:B------:R-:W-:Y:S02]  /*8200*/  IMAD.MOV.U32 R17, RZ, RZ, 0x1 ;  /* 0x00000001ff117424 */ /* 0x000fe400078e00ff */
[----:B------:R-:W-:Y:S01]  /*8210*/  IMAD.MOV.U32 R4, RZ, RZ, R24 ;  /* 0x000000ffff047224 */ /* 0x000fe200078e0018 */
[----:B------:R-:W-:Y:S02]  /*8220*/  SEL R5, R19, R6, !P3 ;  /* 0x0000000613057207 */ /* 0x000fe40005800000 */
[----:B------:R-:W-:-:S07]  /*8230*/  SEL R6, R6, R19, !P3 ;  /* 0x0000001306067207 */ /* 0x000fce0005800000 */
.L_x_171:
[----:B------:R-:W-:Y:S02]  /*8240*/  LOP3.LUT P1, RZ, R17, 0xff, RZ, 0xc0, !PT ;  /* 0x000000ff11ff7812 */ /* 0x000fe4000782c0ff */
[----:B------:R-:W-:-:S11]  /*8250*/  LOP3.LUT R150, R150, 0x1, RZ, 0x3c, !PT ;  /* 0x0000000196967812 */ /* 0x000fd600078e3cff */
[----:B------:R-:W-:Y:S05]  /*8260*/  @P1 BRA `(.L_x_174) ;  /* 0xffffff9400481947 */ /* 0x000fea000383ffff */
[----:B------:R-:W-:Y:S05]  /*8270*/  EXIT ;  /* 0x000000000000794d */ /* 0x000fea0003800000 */
.L_x_18:
[----:B------:R-:W-:-:S08]  /*8280*/  ISETP.NE.AND P0, PT, R17, RZ, PT ;  /* 0x000000ff1100720c */ /* 0x000fd00003f05270 */
[----:B--23-5:R-:W0:-:S00]  /*8290*/  USETMAXREG.DEALLOC.CTAPOOL 0x28 ;  /* 0x00000028000079c8 */ /* 0x02ce0000080e0500 */
[----:B------:R-:W-:Y:S05]  /*82a0*/  @P0 EXIT ;  /* 0x000000000000094d */ /* 0x000fea0003800000 */
[----:B0-----:R-:W-:Y:S01]  /*82b0*/  LOP3.LUT P0, RZ, R18, 0xff, RZ, 0xc0, !PT ;  /* 0x000000ff12ff7812 */ /* 0x001fe2000780c0ff */
[----:B------:R-:W-:Y:S02]  /*82c0*/  IMAD.MOV.U32 R12, RZ, RZ, 0x1 ;  /* 0x00000001ff0c7424 */ /* 0x000fe400078e00ff */
[----:B------:R-:W-:-:S10]  /*82d0*/  IMAD.MOV.U32 R13, RZ, RZ, RZ ;  /* 0x000000ffff0d7224 */ /* 0x000fd400078e00ff */
[----:B------:R-:W-:Y:S05]  /*82e0*/  @!P0 BRA `(.L_x_175) ;  /* 0x0000000c00208947 */ /* 0x000fea0003800000 */
[----:B------:R-:W0:Y:S01]  /*82f0*/  S2UR UR8, SR_CgaCtaId ;  /* 0x00000000000879c3 */ /* 0x000e220000008800 */
[----:B------:R-:W-:Y:S01]  /*8300*/  LOP3.LUT P0, RZ, R16, 0x1f, RZ, 0xc0, !PT ;  /* 0x0000001f10ff7812 */ /* 0x000fe2000780c0ff */
[----:B------:R-:W-:Y:S01]  /*8310*/  ULDC UR5, c[0x0][0x658] ;  /* 0x0001960000057ab9 */ /* 0x000fe20000000800 */
[----:B------:R-:W-:Y:S01]  /*8320*/  UMOV UR6, 0xffffffff ;  /* 0xffffffff00067882 */ /* 0x000fe20000000000 */
[----:B------:R-:W-:Y:S01]  /*8330*/  BSSY B0, `(.L_x_175) ;  /* 0x00000c3000007945 */ /* 0x000fe20003800000 */
[C---:B------:R-:W-:Y:S01]  /*8340*/  ISETP.NE.AND P2, PT, R14.reuse, RZ, PT ;  /* 0x000000ff0e00720c */ /* 0x040fe20003f45270 */
[----:B------:R-:W-:Y:S01]  /*8350*/  USHF.L.U32 UR6, UR6, UR5, URZ ;  /* 0x0000000506067299 */ /* 0x000fe2000800063f */
[----:B------:R-:W-:Y:S01]  /*8360*/  ISETP.NE.OR P0, PT, R14, RZ, !P0 ;  /* 0x000000ff0e00720c */ /* 0x000fe20004705670 */
[----:B------:R-:W-:Y:S01]  /*8370*/  IMAD.MOV.U32 R15, RZ, RZ, 0x1 ;  /* 0x00000001ff0f7424 */ /* 0x000fe200078e00ff */
[----:B------:R-:W-:Y:S01]  /*8380*/  LOP3.LUT R14, R7, 0x2, RZ, 0xfc, !PT ;  /* 0x00000002070e7812 */ /* 0x000fe200078efcff */
[----:B------:R-:W-:Y:S01]  /*8390*/  IMAD.MOV.U32 R12, RZ, RZ, 0x1 ;  /* 0x00000001ff0c7424 */ /* 0x000fe200078e00ff */
[----:B------:R-:W-:Y:S01]  /*83a0*/  ULDC UR4, c[0x0][0x600] ;  /* 0x0001800000047ab9 */ /* 0x000fe20000000800 */
[----:B------:R-:W-:Y:S01]  /*83b0*/  IMAD.MOV.U32 R13, RZ, RZ, RZ ;  /* 0x000000ffff0d7224 */ /* 0x000fe200078e00ff */
[----:B------:R-:W-:Y:S01]  /*83c0*/  UMOV UR7, 0x1 ;  /* 0x0000000100077882 */ /* 0x000fe20000000000 */
[----:B------:R-:W-:-:S02]  /*83d0*/  UIADD3 UR21, UR13, 0x1, URZ ;  /* 0x000000010d157890 */ /* 0x000fc4000fffe03f */
[----:B------:R-:W-:Y:S02]  /*83e0*/  UIADD3 UR16, UR4, -0x1, URZ ;  /* 0xffffffff04107890 */ /* 0x000fe4000fffe03f */
[----:B------:R-:W-:Y:S02]  /*83f0*/  USHF.L.U32 UR18, UR7, UR5, URZ ;  /* 0x0000000507127299 */ /* 0x000fe4000800063f */
[----:B------:R-:W-:Y:S01]  /*8400*/  ULOP3.LUT UR17, URZ, UR6, URZ, 0x33, !UPT ;  /* 0x000000063f117292 */ /* 0x000fe2000f8e333f */
[----:B------:R-:W-:Y:S01]  /*8410*/  ULDC.64 UR22, c[0x0][0x198] ;  /* 0x0000660000167ab9 */ /* 0x000fe20000000a00 */
[----:B0-----:R-:W-:-:S10]  /*8420*/  IMAD.U32 R17, RZ, RZ, UR8 ;  /* 0x00000008ff117e24 */ /* 0x001fd4000f8e00ff */
.L_x_187:
[----:B------:R-:W-:-:S03]  /*8430*/  UMOV UR4, 0xffffffff ;  /* 0xffffffff00047882 */ /* 0x000fc60000000000 */
[----:B------:R-:W-:Y:S05]  /*8440*/  BRA.DIV UR4, `(.L_x_176) ;  /* 0x0000001604e07947 */ /* 0x000fea000b800000 */
[----:B------:R-:W-:-:S13]  /*8450*/  ELECT P1, URZ, PT ;  /* 0x00000000003f782f */ /* 0x000fda0003820000 */
.L_x_214:
[----:B------:R-:W0:Y:S01]  /*8460*/  LDC R10, c[0x0][0x28c] ;  /* 0x0000a300ff0a7b82 */ /* 0x000e220000000800 */
[----:B------:R-:W-:Y:S01]  /*8470*/  BSSY B1, `(.L_x_177) ;  /* 0x000003b000017945 */ /* 0x000fe20003800000 */
[----:B0-----:R-:W-:-:S13]  /*8480*/  ISETP.LT.OR P1, PT, R10, 0x1, !P1 ;  /* 0x000000010a00780c */ /* 0x001fda0004f21670 */
[----:B------:R-:W-:Y:S05]  /*8490*/  @P1 BRA `(.L_x_178) ;  /* 0x0000000000e01947 */ /* 0x000fea0003800000 */
[----:B------:R-:W-:Y:S02]  /*84a0*/  IMAD R17, R6, 0x2, R17 ;  /* 0x0000000206117824 */ /* 0x000fe400078e0211 */
[----:B------:R-:W-:Y:S02]  /*84b0*/  IMAD.SHL.U32 R18, R5, 0x80, RZ ;  /* 0x0000008005127824 */ /* 0x000fe400078e00ff */
[----:B------:R-:W-:Y:S02]  /*84c0*/  IMAD.MOV.U32 R20, RZ, RZ, RZ ;  /* 0x000000ffff147224 */ /* 0x000fe400078e00ff */
[----:B------:R-:W-:Y:S02]  /*84d0*/  IMAD.U32 R22, RZ, RZ, UR21 ;  /* 0x00000015ff167e24 */ /* 0x000fe4000f8e00ff */
[----:B------:R-:W-:Y:S02]  /*84e0*/  IMAD.MOV.U32 R5, RZ, RZ, R12 ;  /* 0x000000ffff057224 */ /* 0x000fe400078e000c */
[----:B------:R-:W-:-:S02]  /*84f0*/  IMAD.MOV.U32 R6, RZ, RZ, R13 ;  /* 0x000000ffff067224 */ /* 0x000fc400078e000d */
[----:B------:R-:W-:-:S07]  /*8500*/  IMAD.SHL.U32 R16, R17, 0x20, RZ ;  /* 0x0000002011107824 */ /* 0x000fce00078e00ff */
.L_x_182:
[----:B------:R-:W0:Y:S01]  /*8510*/  S2UR UR4, SR_CgaCtaId ;  /* 0x00000000000479c3 */ /* 0x000e220000008800 */
[----:B------:R-:W-:-:S07]  /*8520*/  MOV R10, 0x400 ;  /* 0x00000400000a7802 */ /* 0x000fce0000000f00 */
[----:B------:R-:W1:Y:S01]  /*8530*/  @!P2 LDC R11, c[0x0][0x500] ;  /* 0x00014000ff0bab82 */ /* 0x000e620000000800 */
[----:B0-----:R-:W-:-:S05]  /*8540*/  IMAD.U32 R17, RZ, RZ, UR4 ;  /* 0x00000004ff117e24 */ /* 0x001fca000f8e00ff */
[----:B------:R-:W-:Y:S02]  /*8550*/  LEA R21, R17, R10, 0x18 ;  /* 0x0000000a11157211 */ /* 0x000fe400078ec0ff */
[----:B------:R-:W-:-:S03]  /*8560*/  SHF.L.U32 R10, R5, 0x1f, RZ ;  /* 0x0000001f050a7819 */ /* 0x000fc600000006ff */
[----:B------:R-:W-:-:S04]  /*8570*/  IMAD R19, R6, 0x8, R21 ;  /* 0x0000000806137824 */ /* 0x000fc800078e0215 */
[----:B------:R-:W0:Y:S02]  /*8580*/  SYNCS.PHASECHK.TRANS64.TRYWAIT P1, [R19+URZ+0x90], R10 ;  /* 0x0000900a130075a7 */ /* 0x000e24000802017f */
[----:B01----:R-:W-:Y:S05]  /*8590*/  @!P1 BRA `(.L_x_179) ;  /* 0x0000001400ac9947 */ /* 0x003fea0003800000 */
.L_x_215:
[----:B0-----:R-:W-:Y:S01]  /*85a0*/  PRMT R10, R14, 0x9910, RZ ;  /* 0x000099100e0a7816 */ /* 0x001fe200000000ff */
[----:B------:R0:W-:Y:S03]  /*85b0*/  @!P2 SYNCS.ARRIVE.TRANS64 RZ, [R19+URZ], R11 ;  /* 0x0000000b13ffa9a7 */ /* 0x0001e6000800003f */
[----:B------:R-:W-:-:S13]  /*85c0*/  ISETP.NE.AND P1, PT, R10, 0x2, PT ;  /* 0x000000020a00780c */ /* 0x000fda0003f25270 */
[----:B0-----:R-:W-:Y:S05]  /*85d0*/  @P1 BRA `(.L_x_180) ;  /* 0x0000000000041947 */ /* 0x001fea0003800000 */
[----:B------:R-:W-:Y:S01]  /*85e0*/  BPT.TRAP 0x1 ;  /* 0x000000040000795c */ /* 0x000fe20000300000 */
.L_x_180:
[----:B------:R-:W-:Y:S05]  /*85f0*/  @P0 BRA `(.L_x_181) ;  /* 0x0000000000040947 */ /* 0x000fea0003800000 */
[----:B------:R-:W-:Y:S01]  /*8600*/  BPT.TRAP 0x1 ;  /* 0x000000040000795c */ /* 0x000fe20000300000 */
.L_x_181:
[----:B------:R-:W-:Y:S01]  /*8610*/  IMAD R10, R6, 0x2, R17 ;  /* 0x00000002060a7824 */ /* 0x000fe200078e0211 */
[----:B------:R-:W-:Y:S01]  /*8620*/  R2UR UR9, R19 ;  /* 0x00000000130972ca */ /* 0x000fe200000e0000 */
[----:B------:R-:W-:Y:S01]  /*8630*/  VIADD R22, R22, 0xffffffff ;  /* 0xffffffff16167836 */ /* 0x000fe20000000000 */
[----:B------:R-:W-:Y:S01]  /*8640*/  UIADD3 UR4, UP0, UR22, 0xf0, URZ ;  /* 0x000000f016047890 */ /* 0x000fe2000ff1e03f */
[--C-:B------:R-:W-:Y:S01]  /*8650*/  IMAD.U32 R10, R10, 0x800, R21.reuse ;  /* 0x000008000a0a7824 */ /* 0x100fe200078e0015 */
[----:B------:R-:W-:Y:S01]  /*8660*/  R2UR UR11, R16 ;  /* 0x00000000100b72ca */ /* 0x000fe200000e0000 */
[----:B------:R-:W-:Y:S01]  /*8670*/  IMAD R21, R6, 0x2000, R21 ;  /* 0x0000200006157824 */ /* 0x000fe200078e0215 */
[----:B------:R-:W-:Y:S01]  /*8680*/  R2UR UR10, R20 ;  /* 0x00000000140a72ca */ /* 0x000fe200000e0000 */
[----:B------:R-:W-:Y:S01]  /*8690*/  UIADD3 UR24, UP1, UR22, 0x1f0, URZ ;  /* 0x000001f016187890 */ /* 0x000fe2000ff3e03f */
[----:B------:R-:W-:Y:S01]  /*86a0*/  R2UR UR5, R10 ;  /* 0x000000000a0572ca */ /* 0x000fe200000e0000 */
[----:B------:R-:W-:Y:S01]  /*86b0*/  VIADD R6, R6, 0x1 ;  /* 0x0000000106067836 */ /* 0x000fe20000000000 */
[----:B------:R-:W-:Y:S01]  /*86c0*/  R2UR UR8, R21 ;  /* 0x00000000150872ca */ /* 0x000fe200000e0000 */
[----:B------:R-:W-:Y:S01]  /*86d0*/  UIADD3.X UR25, URZ, UR23, URZ, UP1, !UPT ;  /* 0x000000173f197290 */ /* 0x000fe20008ffe43f */
[----:B------:R-:W-:Y:S01]  /*86e0*/  R2UR UR12, R4 ;  /* 0x00000000040c72ca */ /* 0x000fe200000e0000 */
[----:B------:R-:W-:Y:S01]  /*86f0*/  UMOV UR20, 0x30000 ;  /* 0x0003000000147882 */ /* 0x000fe20000000000 */
[----:B------:R-:W-:Y:S01]  /*8700*/  R2UR UR19, R18 ;  /* 0x00000000121372ca */ /* 0x000fe200000e0000 */
[----:B------:R-:W-:Y:S01]  /*8710*/  UMOV UR6, 0x0 ;  /* 0x0000000000067882 */ /* 0x000fe20000000000 */
[----:B------:R-:W-:Y:S01]  /*8720*/  ISETP.GT.AND P4, PT, R22, 0x1, PT ;  /* 0x000000011600780c */ /* 0x000fe20003f84270 */
[----:B------:R-:W-:Y:S01]  /*8730*/  UMOV UR7, 0x10000000 ;  /* 0x1000000000077882 */ /* 0x000fe20000000000 */
[----:B------:R-:W-:Y:S01]  /*8740*/  ISETP.NE.AND P1, PT, R6, 0x12, PT ;  /* 0x000000120600780c */ /* 0x000fe20003f25270 */
[----:B------:R-:W-:-:S02]  /*8750*/  VIADD R20, R20, 0x40 ;  /* 0x0000004014147836 */ /* 0x000fc40000000000 */
[----:B------:R-:W-:Y:S01]  /*8760*/  UIADD3 UR14, UR5, 0x200, URZ ;  /* 0x00000200050e7890 */ /* 0x000fe2000fffe03f */
[----:B------:R-:W-:Y:S01]  /*8770*/  SEL R10, RZ, 0x1, P1 ;  /* 0x00000001ff0a7807 */ /* 0x000fe20000800000 */
[----:B------:R-:W-:Y:S01]  /*8780*/  UIADD3.X UR5, URZ, UR23, URZ, UP0, !UPT ;  /* 0x000000173f057290 */ /* 0x000fe200087fe43f */
[----:B------:R-:W-:Y:S01]  /*8790*/  SEL R6, R6, RZ, P1 ;  /* 0x000000ff06067207 */ /* 0x000fe20000800000 */
[----:B------:R-:W-:Y:S01]  /*87a0*/  UIADD3 UR15, UR8, 0x12200, URZ ;  /* 0x00012200080f7890 */ /* 0x000fe2000fffe03f */
[----:B------:R-:W-:Y:S02]  /*87b0*/  LOP3.LUT R5, R5, R10, RZ, 0x3c, !PT ;  /* 0x0000000a05057212 */ /* 0x000fe400078e3cff */
[----:B------:R-:W-:-:S04]  /*87c0*/  UMOV UR8, UR14 ;  /* 0x0000000e00087c82 */ /* 0x000fc80008000000 */
[----:B------:R0:W-:Y:S02]  /*87d0*/  UTMALDG.3D.MULTICAST [UR8], [UR4], UR20, desc[UR6] ;  /* 0x00000608040073b4 */ /* 0x0001e40008011814 */
[----:B0-----:R-:W-:Y:S01]  /*87e0*/  UMOV UR8, UR15 ;  /* 0x0000000f00087c82 */ /* 0x001fe20008000000 */
[----:B------:R-:W-:Y:S02]  /*87f0*/  UMOV UR11, UR19 ;  /* 0x00000013000b7c82 */ /* 0x000fe40008000000 */
[----:B------:R0:W-:Y:S02]  /*8800*/  UTMALDG.3D [UR8], [UR24], desc[UR6] ;  /* 0x00000608180075b4 */ /* 0x0001e40008011000 */
[----:B0-----:R-:W-:Y:S05]  /*8810*/  @P4 BRA `(.L_x_182) ;  /* 0xfffffffc003c4947 */ /* 0x001fea000383ffff */
.L_x_178:
[----:B------:R-:W-:Y:S05]  /*8820*/  BSYNC B1 ;  /* 0x0000000000017941 */ /* 0x000fea0003800000 */
.L_x_177:
[----:B------:R-:W-:Y:S01]  /*8830*/  LOP3.LUT P5, RZ, R15, 0xff, RZ, 0xc0, !PT ;  /* 0x000000ff0fff7812 */ /* 0x000fe200078ac0ff */
[----:B------:R-:W-:Y:S01]  /*8840*/  VIADD R6, R13, UR13 ;  /* 0x0000000d0d067c36 */ /* 0x000fe20008000000 */
[----:B------:R-:W-:Y:S01]  /*8850*/  ULDC.64 UR4, c[0x0][0x650] ;  /* 0x0001940000047ab9 */ /* 0x000fe20000000a00 */
[----:B------:R-:W-:Y:S01]  /*8860*/  IMAD.U32 R11, RZ, RZ, UR13 ;  /* 0x0000000dff0b7e24 */ /* 0x000fe2000f8e00ff */
[----:B------:R-:W-:Y:S01]  /*8870*/  UISETP.GE.U32.AND UP0, UPT, UR13, 0x12, UPT ;  /* 0x000000120d00788c */ /* 0x000fe2000bf06070 */
[----:B------:R-:W-:Y:S01]  /*8880*/  BSSY B1, `(.L_x_183) ;  /* 0x000006b000017945 */ /* 0x000fe20003800000 */
[----:B------:R-:W-:Y:S02]  /*8890*/  ISETP.GT.U32.AND P1, PT, R6, 0x11, PT ;  /* 0x000000110600780c */ /* 0x000fe40003f24070 */
[----:B------:R-:W-:Y:S02]  /*88a0*/  PRMT R15, RZ, 0x7610, R15 ;  /* 0x00007610ff0f7816 */ /* 0x000fe4000000000f */
[----:B------:R-:W-:-:S02]  /*88b0*/  ISETP.LT.U32.AND P1, PT, R11, 0x12, P1 ;  /* 0x000000120b00780c */ /* 0x000fc40000f21070 */
[----:B------:R-:W-:Y:S01]  /*88c0*/  PLOP3.LUT P4, PT, PT, PT, UP0, 0x80, 0x0 ;  /* 0x000000000000781c */ /* 0x000fe20003f8f008 */
[----:B------:R-:W0:Y:S01]  /*88d0*/  @P5 S2R R17, SR_CgaCtaId ;  /* 0x0000000000115919 */ /* 0x000e220000008800 */
[----:B------:R-:W-:-:S04]  /*88e0*/  @P5 MOV R4, 0x400 ;  /* 0x0000040000045802 */ /* 0x000fc80000000f00 */
[----:B0-----:R-:W-:Y:S01]  /*88f0*/  @P5 LEA R10, R17, R4, 0x18 ;  /* 0x00000004110a5211 */ /* 0x001fe200078ec0ff */
[----:B------:R-:W-:-:S03]  /*8900*/  IMAD.WIDE.U32 R4, R6, 0x38e38e39, RZ ;  /* 0x38e38e3906047825 */ /* 0x000fc600078e00ff */
[----:B------:R0:W-:Y:S01]  /*8910*/  @P5 SYNCS.ARRIVE.TRANS64.A1T0 RZ, [R10+URZ+0x158], RZ ;  /* 0x000158ff0aff59a7 */ /* 0x0001e2000810003f */
[----:B------:R-:W-:Y:S01]  /*8920*/  IADD3 R2, P5, R2, R8, RZ ;  /* 0x0000000802027210 */ /* 0x000fe20007fbe0ff */
[----:B------:R-:W-:Y:S01]  /*8930*/  IMAD.MOV.U32 R4, RZ, RZ, -0x1 ;  /* 0xffffffffff047424 */ /* 0x000fe200078e00ff */
[----:B------:R-:W-:Y:S02]  /*8940*/  SHF.R.U32.HI R11, RZ, 0x2, R5 ;  /* 0x00000002ff0b7819 */ /* 0x000fe40000011605 */
[----:B------:R-:W-:Y:S01]  /*8950*/  SEL R5, RZ, 0x1, !P1 ;  /* 0x00000001ff057807 */ /* 0x000fe20004800000 */
[----:B------:R-:W-:Y:S01]  /*8960*/  IMAD.X R3, R3, 0x1, R0, P5 ;  /* 0x0000000103037824 */ /* 0x000fe200028e0600 */
[----:B------:R-:W-:Y:S01]  /*8970*/  ISETP.GE.U32.AND P1, PT, R2, UR4, PT ;  /* 0x0000000402007c0c */ /* 0x000fe2000bf26070 */
[----:B------:R-:W-:Y:S01]  /*8980*/  IMAD R13, R11, -0x12, R6 ;  /* 0xffffffee0b0d7824 */ /* 0x000fe200078e0206 */
[----:B------:R-:W-:Y:S01]  /*8990*/  LOP3.LUT R12, R12, R5, RZ, 0x3c, !PT ;  /* 0x000000050c0c7212 */ /* 0x000fe200078e3cff */
[----:B------:R-:W-:Y:S01]  /*89a0*/  IMAD.MOV.U32 R6, RZ, RZ, -0x1 ;  /* 0xffffffffff067424 */ /* 0x000fe200078e00ff */
[----:B------:R-:W-:Y:S01]  /*89b0*/  ISETP.GE.U32.AND.EX P1, PT, R3, UR5, PT, P1 ;  /* 0x0000000503007c0c */ /* 0x000fe2000bf26110 */
[----:B------:R-:W-:Y:S01]  /*89c0*/  IMAD.MOV.U32 R5, RZ, RZ, -0x1 ;  /* 0xffffffffff057424 */ /* 0x000fe200078e00ff */
[----:B------:R-:W-:-:S02]  /*89d0*/  @P4 LOP3.LUT R12, R12, 0x1, R11, 0x78, !PT ;  /* 0x000000010c0c4812 */ /* 0x000fc400078e780b */
[----:B0-----:R-:W-:-:S09]  /*89e0*/  PRMT R10, RZ, 0x7610, R10 ;  /* 0x00007610ff0a7816 */ /* 0x001fd2000000000a */
[----:B------:R-:W-:Y:S05]  /*89f0*/  @P1 BRA `(.L_x_184) ;  /* 0x00000004004c1947 */ /* 0x000fea0003800000 */
[----:B------:R-:W0:Y:S01]  /*8a00*/  S2R R18, SR_CTAID.X ;  /* 0x0000000000127919 */ /* 0x000e220000002500 */
[----:B------:R-:W-:Y:S01]  /*8a10*/  ULDC.64 UR4, c[0x0][0x628] ;  /* 0x00018a0000047ab9 */ /* 0x000fe20000000a00 */
[----:B------:R-:W1:Y:S01]  /*8a20*/  LDC R19, c[0x0][0x144] ;  /* 0x00005100ff137b82 */ /* 0x000e620000000800 */
[----:B------:R-:W-:Y:S01]  /*8a30*/  ISETP.NE.U32.AND P1, PT, RZ, UR4, PT ;  /* 0x00000004ff007c0c */ /* 0x000fe2000bf25070 */
[----:B------:R-:W2:Y:S01]  /*8a40*/  S2R R6, SR_CTAID.Y ;  /* 0x0000000000067919 */ /* 0x000ea20000002600 */
[----:B------:R-:W-:Y:S01]  /*8a50*/  ULDC UR7, c[0x0][0x630] ;  /* 0x00018c0000077ab9 */ /* 0x000fe20000000800 */
[----:B------:R-:W-:Y:S01]  /*8a60*/  ULDC UR8, c[0x0][0x150] ;  /* 0x0000540000087ab9 */ /* 0x000fe20000000800 */
[----:B------:R-:W-:Y:S01]  /*8a70*/  ISETP.NE.AND.EX P1, PT, RZ, UR5, PT, P1 ;  /* 0x00000005ff007c0c */ /* 0x000fe2000bf25310 */
[----:B------:R-:W-:Y:S02]  /*8a80*/  IMAD.MOV.U32 R4, RZ, RZ, R2 ;  /* 0x000000ffff047224 */ /* 0x000fe400078e0002 */
[----:B------:R-:W-:Y:S01]  /*8a90*/  IMAD.MOV.U32 R5, RZ, RZ, R3 ;  /* 0x000000ffff057224 */ /* 0x000fe200078e0003 */
[----:B0-----:R-:W-:-:S09]  /*8aa0*/  I2FP.F32.U32 R20, R18 ;  /* 0x0000001200147245 */ /* 0x001fd20000201000 */
[----:B------:R-:W-:Y:S05]  /*8ab0*/  @!P1 BRA `(.L_x_185) ;  /* 0x0000000000289947 */ /* 0x000fea0003800000 */
[----:B------:R-:W-:Y:S02]  /*8ac0*/  ULDC UR6, c[0x0][0x634] ;  /* 0x00018d0000067ab9 */ /* 0x000fe40000000800 */
[----:B------:R-:W-:-:S05]  /*8ad0*/  IADD3 R5, P1, R2, UR6, RZ ;  /* 0x0000000602057c10 */ /* 0x000fca000ff3e0ff */
[----:B------:R-:W-:-:S04]  /*8ae0*/  IMAD.X R21, RZ, RZ, R3, P1 ;  /* 0x000000ffff157224 */ /* 0x000fc800008e0603 */
[----:B------:R-:W-:-:S04]  /*8af0*/  IMAD.WIDE.U32 R10, R21, UR4, RZ ;  /* 0x00000004150a7c25 */ /* 0x000fc8000f8e00ff */
[----:B------:R-:W-:-:S04]  /*8b00*/  IMAD.WIDE.U32 R10, P1, R5, UR5, R10 ;  /* 0x00000005050a7c25 */ /* 0x000fc8000f82000a */
[----:B------:R-:W-:-:S04]  /*8b10*/  IMAD.WIDE.U32 R4, R5, UR4, RZ ;  /* 0x0000000405047c25 */ /* 0x000fc8000f8e00ff */
[----:B------:R-:W-:Y:S01]  /*8b20*/  IMAD.MOV.U32 R4, RZ, RZ, R11 ;  /* 0x000000ffff047224 */ /* 0x000fe200078e000b */
[----:B------:R-:W-:Y:S01]  /*8b30*/  IADD3 RZ, P4, R5, R10, RZ ;  /* 0x0000000a05ff7210 */ /* 0x000fe20007f9e0ff */
[----:B------:R-:W-:-:S04]  /*8b40*/  IMAD.X R5, RZ, RZ, RZ, P1 ;  /* 0x000000ffff057224 */ /* 0x000fc800008e06ff */
[----:B------:R-:W-:-:S08]  /*8b50*/  IMAD.WIDE.U32.X R4, R21, UR5, R4, P4 ;  /* 0x0000000515047c25 */ /* 0x000fd0000a0e0404 */
.L_x_185:
[----:B------:R-:W-:Y:S01]  /*8b60*/  FMUL R20, R20, UR8 ;  /* 0x0000000814147c20 */ /* 0x000fe20008400000 */
[--C-:B------:R-:W-:Y:S01]  /*8b70*/  SHF.R.U64 R16, R4, UR7, R5.reuse ;  /* 0x0000000704107c19 */ /* 0x100fe20008001205 */
[----:B------:R-:W-:Y:S01]  /*8b80*/  ULDC.64 UR4, c[0x0][0x620] ;  /* 0x0001880000047ab9 */ /* 0x000fe20000000a00 */
[----:B------:R-:W-:Y:S01]  /*8b90*/  SHF.R.U32.HI R4, RZ, UR7, R5 ;  /* 0x00000007ff047c19 */ /* 0x000fe20008011605 */
[----:B------:R-:W-:Y:S01]  /*8ba0*/  ULDC.64 UR6, c[0x0][0x640] ;  /* 0x0001900000067ab9 */ /* 0x000fe20000000a00 */
[----:B------:R-:W-:Y:S01]  /*8bb0*/  IADD3 R5, P1, RZ, -R16, RZ ;  /* 0x80000010ff057210 */ /* 0x000fe20007f3e0ff */
[----:B------:R-:W0:Y:S01]  /*8bc0*/  F2I.U32.TRUNC.NTZ R20, R20 ;  /* 0x0000001400147305 */ /* 0x000e22000020f000 */
[----:B------:R-:W3:Y:S03]  /*8bd0*/  LDC R21, c[0x0][0x148] ;  /* 0x00005200ff157b82 */ /* 0x000ee60000000800 */
[----:B------:R-:W-:Y:S01]  /*8be0*/  IMAD.X R4, RZ, RZ, ~R4, P1 ;  /* 0x000000ffff047224 */ /* 0x000fe200008e0e04 */
[----:B------:R-:W-:-:S03]  /*8bf0*/  ISETP.NE.U32.AND P1, PT, RZ, UR6, PT ;  /* 0x00000006ff007c0c */ /* 0x000fc6000bf25070 */
[----:B------:R-:W-:Y:S01]  /*8c00*/  IMAD R4, R4, UR4, RZ ;  /* 0x0000000404047c24 */ /* 0x000fe2000f8e02ff */
[----:B------:R-:W-:-:S03]  /*8c10*/  ISETP.NE.AND.EX P1, PT, RZ, UR7, PT, P1 ;  /* 0x00000007ff007c0c */ /* 0x000fc6000bf25310 */
[C---:B------:R-:W-:Y:S01]  /*8c20*/  IMAD R11, R5.reuse, UR5, R4 ;  /* 0x00000005050b7c24 */ /* 0x040fe2000f8e0204 */
[----:B------:R-:W-:Y:S01]  /*8c30*/  ULDC UR5, c[0x0][0x154] ;  /* 0x0000550000057ab9 */ /* 0x000fe20000000800 */
[----:B------:R-:W-:Y:S01]  /*8c40*/  IMAD.WIDE.U32 R4, R5, UR4, R2 ;  /* 0x0000000405047c25 */ /* 0x000fe2000f8e0002 */
[----:B------:R-:W-:-:S03]  /*8c50*/  ULDC UR4, c[0x0][0x618] ;  /* 0x0001860000047ab9 */ /* 0x000fc60000000800 */
[----:B0-----:R-:W-:Y:S02]  /*8c60*/  IMAD.MOV R10, RZ, RZ, -R20 ;  /* 0x000000ffff0a7224 */ /* 0x001fe400078e0a14 */
[----:B------:R-:W-:Y:S02]  /*8c70*/  IMAD.IADD R5, R5, 0x1, R11 ;  /* 0x0000000105057824 */ /* 0x000fe400078e020b */
[----:B-1----:R-:W-:Y:S01]  /*8c80*/  IMAD R18, R19, R10, R18 ;  /* 0x0000000a13127224 */ /* 0x002fe200078e0212 */
[----:B--2---:R-:W-:Y:S02]  /*8c90*/  I2FP.F32.U32 R10, R6 ;  /* 0x00000006000a7245 */ /* 0x004fe40000201000 */
[--C-:B------:R-:W-:Y:S02]  /*8ca0*/  SHF.R.U64 R19, R4, UR4, R5.reuse ;  /* 0x0000000404137c19 */ /* 0x100fe40008001205 */
[----:B------:R-:W-:Y:S01]  /*8cb0*/  SHF.R.U32.HI R4, RZ, UR4, R5 ;  /* 0x00000004ff047c19 */ /* 0x000fe20008011605 */
[----:B------:R-:W-:Y:S01]  /*8cc0*/  FMUL R10, R10, UR5 ;  /* 0x000000050a0a7c20 */ /* 0x000fe20008400000 */
[----:B------:R-:W-:-:S02]  /*8cd0*/  ULDC UR4, c[0x0][0x608] ;  /* 0x0001820000047ab9 */ /* 0x000fc40000000800 */
[--C-:B------:R-:W-:Y:S01]  /*8ce0*/  SHF.R.U64 R22, R19, UR4, R4.reuse ;  /* 0x0000000413167c19 */ /* 0x100fe20008001204 */
[----:B------:R0:W1:Y:S01]  /*8cf0*/  F2I.U32.TRUNC.NTZ R24, R10 ;  /* 0x0000000a00187305 */ /* 0x000062000020f000 */
[----:B------:R-:W-:Y:S01]  /*8d00*/  SHF.R.U32.HI R5, RZ, UR4, R4 ;  /* 0x00000004ff057c19 */ /* 0x000fe20008011604 */
[----:B------:R-:W-:-:S03]  /*8d10*/  ULDC UR4, c[0x0][0x658] ;  /* 0x0001960000047ab9 */ /* 0x000fc60000000800 */
[--C-:B------:R-:W-:Y:S02]  /*8d20*/  SHF.R.U64 R20, R22, UR4, R5.reuse ;  /* 0x0000000416147c19 */ /* 0x100fe40008001205 */
[----:B------:R-:W-:-:S03]  /*8d30*/  SHF.R.U32.HI R23, RZ, UR4, R5 ;  /* 0x00000004ff177c19 */ /* 0x000fc60008011605 */
[----:B------:R-:W-:Y:S02]  /*8d40*/  IMAD.MOV.U32 R4, RZ, RZ, R20 ;  /* 0x000000ffff047224 */ /* 0x000fe400078e0014 */
[----:B------:R-:W-:Y:S01]  /*8d50*/  IMAD.MOV.U32 R5, RZ, RZ, R23 ;  /* 0x000000ffff057224 */ /* 0x000fe200078e0017 */
[----:B0-----:R-:W-:Y:S06]  /*8d60*/  @!P1 BRA `(.L_x_186) ;  /* 0x0000000000289947 */ /* 0x001fec0003800000 */
        /* <DEDUP_REMOVED lines=10> */
.L_x_186:
[----:B------:R-:W-:Y:S01]  /*8e10*/  ULDC UR4, c[0x0][0x648] ;  /* 0x0001920000047ab9 */ /* 0x000fe20000000800 */
[----:B------:R-:W-:Y:S01]  /*8e20*/  LOP3.LUT R22, R22, UR17, RZ, 0xc0, !PT ;  /* 0x0000001116167c12 */ /* 0x000fe2000f8ec0ff */
[----:B-1----:R-:W-:Y:S01]  /*8e30*/  IMAD.MOV R24, RZ, RZ, -R24 ;  /* 0x000000ffff187224 */ /* 0x002fe200078e0a18 */
[----:B------:R-:W-:Y:S01]  /*8e40*/  SHF.R.U64 R5, R4, UR4, R5 ;  /* 0x0000000404057c19 */ /* 0x000fe20008001205 */
[----:B------:R-:W-:Y:S01]  /*8e50*/  ULDC UR4, c[0x0][0x638] ;  /* 0x00018e0000047ab9 */ /* 0x000fe20000000800 */
[----:B------:R-:W-:Y:S01]  /*8e60*/  LOP3.LUT R19, R19, UR16, RZ, 0xc0, !PT ;  /* 0x0000001013137c12 */ /* 0x000fe2000f8ec0ff */
[----:B---3--:R-:W-:Y:S01]  /*8e70*/  @P3 IMAD R18, R21, R24, R6 ;  /* 0x0000001815123224 */ /* 0x008fe200078e0206 */
[----:B------:R-:W-:Y:S01]  /*8e80*/  ULDC UR5, c[0x0][0x610] ;  /* 0x0001840000057ab9 */ /* 0x000fe20000000800 */
[----:B------:R-:W-:Y:S02]  /*8e90*/  IMAD.MOV R11, RZ, RZ, -R5 ;  /* 0x000000ffff0b7224 */ /* 0x000fe400078e0a05 */
[----:B------:R-:W-:-:S02]  /*8ea0*/  IMAD R5, R5, UR18, R22 ;  /* 0x0000001205057c24 */ /* 0x000fc4000f8e0216 */
[----:B------:R-:W-:Y:S01]  /*8eb0*/  IMAD R20, R11, UR4, R20 ;  /* 0x000000040b147c24 */ /* 0x000fe2000f8e0214 */
[----:B------:R-:W-:Y:S01]  /*8ec0*/  ULDC UR4, c[0x0][0x600] ;  /* 0x0001800000047ab9 */ /* 0x000fe20000000800 */
[----:B------:R-:W-:Y:S02]  /*8ed0*/  IMAD R18, R5, UR5, R18 ;  /* 0x0000000505127c24 */ /* 0x000fe4000f8e0212 */
[----:B------:R-:W-:Y:S02]  /*8ee0*/  IMAD R11, R20, UR4, R19 ;  /* 0x00000004140b7c24 */ /* 0x000fe4000f8e0213 */
[----:B------:R-:W-:Y:S02]  /*8ef0*/  IMAD.MOV.U32 R10, RZ, RZ, 0x1 ;  /* 0x00000001ff0a7424 */ /* 0x000fe400078e00ff */
[----:B------:R-:W-:Y:S01]  /*8f00*/  IMAD.MOV.U32 R4, RZ, RZ, R16 ;  /* 0x000000ffff047224 */ /* 0x000fe200078e0010 */
[----:B------:R-:W-:Y:S02]  /*8f10*/  SEL R5, R11, R18, !P3 ;  /* 0x000000120b057207 */ /* 0x000fe40005800000 */
[----:B------:R-:W-:-:S07]  /*8f20*/  SEL R6, R18, R11, !P3 ;  /* 0x0000000b12067207 */ /* 0x000fce0005800000 */
.L_x_184:
[----:B------:R-:W-:Y:S05]  /*8f30*/  BSYNC B1 ;  /* 0x0000000000017941 */ /* 0x000fea0003800000 */
.L_x_183:
[----:B------:R-:W-:-:S13]  /*8f40*/  LOP3.LUT P1, RZ, R10, 0xff, RZ, 0xc0, !PT ;  /* 0x000000ff0aff7812 */ /* 0x000fda000782c0ff */
[----:B------:R-:W-:Y:S05]  /*8f50*/  @P1 BRA `(.L_x_187) ;  /* 0xfffffff400341947 */ /* 0x000fea000383ffff */
[----:B------:R-:W-:Y:S05]  /*8f60*/  BSYNC B0 ;  /* 0x0000000000007941 */ /* 0x000fea0003800000 */
.L_x_175:
[----:B------:R-:W-:-:S03]  /*8f70*/  UMOV UR4, 0xffffffff ;  /* 0xffffffff00047882 */ /* 0x000fc60000000000 */
[----:B------:R-:W-:Y:S05]  /*8f80*/  BRA.DIV UR4, `(.L_x_188) ;  /* 0x0000000e04447947 */ /* 0x000fea000b800000 */
[----:B------:R-:W-:-:S13]  /*8f90*/  ELECT P0, URZ, PT ;  /* 0x00000000003f782f */ /* 0x000fda0003800000 */
.L_x_218:
[----:B------:R-:W-:Y:S04]  /*8fa0*/  BSSY B0, `(.L_x_189) ;  /* 0x00000a9000007945 */ /* 0x000fe80003800000 */
[----:B------:R-:W-:Y:S05]  /*8fb0*/  @!P0 BRA `(.L_x_190) ;  /* 0x00000008009c8947 */ /* 0x000fea0003800000 */
[----:B------:R-:W-:-:S04]  /*8fc0*/  LOP3.LUT R7, R7, 0x2, RZ, 0xfc, !PT ;  /* 0x0000000207077812 */ /* 0x000fc800078efcff */
[----:B------:R-:W-:-:S13]  /*8fd0*/  ISETP.NE.AND P0, PT, R7, 0x3, PT ;  /* 0x000000030700780c */ /* 0x000fda0003f05270 */
[----:B------:R-:W-:Y:S05]  /*8fe0*/  @!P0 BRA `(.L_x_191) ;  /* 0x0000000000048947 */ /* 0x000fea0003800000 */
[----:B------:R-:W-:Y:S01]  /*8ff0*/  BPT.TRAP 0x1 ;  /* 0x000000040000795c */ /* 0x000fe20000300000 */
.L_x_191:
[----:B------:R-:W0:Y:S01]  /*9000*/  S2R R3, SR_CgaCtaId ;  /* 0x0000000000037919 */ /* 0x000e220000008800 */
[----:B------:R-:W-:Y:S02]  /*9010*/  MOV R0, 0x400 ;  /* 0x0000040000007802 */ /* 0x000fe40000000f00 */
[----:B------:R-:W-:Y:S02]  /*9020*/  SHF.L.U32 R2, R12, 0x1f, RZ ;  /* 0x0000001f0c027819 */ /* 0x000fe400000006ff */
[----:B0-----:R-:W-:-:S05]  /*9030*/  LEA R0, R3, R0, 0x18 ;  /* 0x0000000003007211 */ /* 0x001fca00078ec0ff */
[----:B------:R-:W-:-:S04]  /*9040*/  VIADD R0, R0, 0x90 ;  /* 0x0000009000007836 */ /* 0x000fc80000000000 */
[C---:B------:R-:W-:Y:S02]  /*9050*/  IMAD R5, R13.reuse, 0x8, R0 ;  /* 0x000000080d057824 */ /* 0x040fe400078e0200 */
[----:B------:R-:W-:Y:S02]  /*9060*/  VIADD R13, R13, 0x1 ;  /* 0x000000010d0d7836 */ /* 0x000fe40000000000 */
[----:B------:R-:W0:Y:S03]  /*9070*/  SYNCS.PHASECHK.TRANS64.TRYWAIT P0, [R5+URZ], R2 ;  /* 0x00000002050075a7 */ /* 0x000e26000800017f */
[----:B------:R-:W-:-:S04]  /*9080*/  ISETP.NE.AND P1, PT, R13, 0x12, PT ;  /* 0x000000120d00780c */ /* 0x000fc80003f25270 */
[----:B------:R-:W-:Y:S02]  /*9090*/  SEL R3, RZ, 0x1, P1 ;  /* 0x00000001ff037807 */ /* 0x000fe40000800000 */
[----:B------:R-:W-:Y:S02]  /*90a0*/  SEL R13, R13, RZ, P1 ;  /* 0x000000ff0d0d7207 */ /* 0x000fe40000800000 */
[----:B------:R-:W-:-:S03]  /*90b0*/  LOP3.LUT R12, R12, R3, RZ, 0x3c, !PT ;  /* 0x000000030c0c7212 */ /* 0x000fc600078e3cff */
[----:B------:R-:W-:Y:S01]  /*90c0*/  IMAD R7, R13, 0x8, R0 ;  /* 0x000000080d077824 */ /* 0x000fe200078e0200 */
[----:B------:R-:W-:Y:S01]  /*90d0*/  SHF.L.U32 R4, R12, 0x1f, RZ ;  /* 0x0000001f0c047819 */ /* 0x000fe200000006ff */
[----:B0-----:R-:W-:Y:S06]  /*90e0*/  @!P0 BRA `(.L_x_192) ;  /* 0x0000000c00108947 */ /* 0x001fec0003800000 */
.L_x_219:
[----:B------:R-:W1:Y:S01]  /*90f0*/  SYNCS.PHASECHK.TRANS64.TRYWAIT P0, [R7+URZ], R4 ;  /* 0x00000004070075a7 */ /* 0x000e62000800017f */
[----:B0-----:R-:W-:-:S05]  /*9100*/  VIADD R2, R13, 0x1 ;  /* 0x000000010d027836 */ /* 0x001fca0000000000 */
[----:B------:R-:W-:-:S04]  /*9110*/  ISETP.NE.AND P1, PT, R2, 0x12, PT ;  /* 0x000000120200780c */ /* 0x000fc80003f25270 */
[----:B------:R-:W-:Y:S02]  /*9120*/  SEL R3, RZ, 0x1, P1 ;  /* 0x00000001ff037807 */ /* 0x000fe40000800000 */
[----:B------:R-:W-:Y:S02]  /*9130*/  SEL R9, R2, RZ, P1 ;  /* 0x000000ff02097207 */ /* 0x000fe40000800000 */
[----:B------:R-:W-:-:S03]  /*9140*/  LOP3.LUT R12, R12, R3, RZ, 0x3c, !PT ;  /* 0x000000030c0c7212 */ /* 0x000fc600078e3cff */
[----:B------:R-:W-:Y:S01]  /*9150*/  IMAD R6, R9, 0x8, R0 ;  /* 0x0000000809067824 */ /* 0x000fe200078e0200 */
[----:B------:R-:W-:Y:S01]  /*9160*/  SHF.L.U32 R5, R12, 0x1f, RZ ;  /* 0x0000001f0c057819 */ /* 0x000fe200000006ff */
[----:B-1----:R-:W-:Y:S06]  /*9170*/  @!P0 BRA `(.L_x_193) ;  /* 0x0000000c00008947 */ /* 0x002fec0003800000 */
.L_x_220:
[----:B------:R-:W1:Y:S01]  /*9180*/  SYNCS.PHASECHK.TRANS64.TRYWAIT P0, [R6+URZ], R5 ;  /* 0x00000005060075a7 */ /* 0x000e62000800017f */
[----:B------:R-:W-:-:S05]  /*9190*/  VIADD R2, R9, 0x1 ;  /* 0x0000000109027836 */ /* 0x000fca0000000000 */
[----:B------:R-:W-:-:S04]  /*91a0*/  ISETP.NE.AND P1, PT, R2, 0x12, PT ;  /* 0x000000120200780c */ /* 0x000fc80003f25270 */
[----:B------:R-:W-:Y:S02]  /*91b0*/  SEL R3, RZ, 0x1, P1 ;  /* 0x00000001ff037807 */ /* 0x000fe40000800000 */
[----:B0-----:R-:W-:Y:S02]  /*91c0*/  SEL R7, R2, RZ, P1 ;  /* 0x000000ff02077207 */ /* 0x001fe40000800000 */
[----:B------:R-:W-:-:S03]  /*91d0*/  LOP3.LUT R12, R12, R3, RZ, 0x3c, !PT ;  /* 0x000000030c0c7212 */ /* 0x000fc600078e3cff */
[----:B------:R-:W-:Y:S01]  /*91e0*/  IMAD R9, R7, 0x8, R0 ;  /* 0x0000000807097824 */ /* 0x000fe200078e0200 */
[----:B------:R-:W-:Y:S01]  /*91f0*/  SHF.L.U32 R4, R12, 0x1f, RZ ;  /* 0x0000001f0c047819 */ /* 0x000fe200000006ff */
[----:B-1----:R-:W-:Y:S06]  /*9200*/  @!P0 BRA `(.L_x_194) ;  /* 0x0000000800f08947 */ /* 0x002fec0003800000 */
.L_x_221:
[----:B------:R-:W1:Y:S01]  /*9210*/  SYNCS.PHASECHK.TRANS64.TRYWAIT P0, [R9+URZ], R4 ;  /* 0x00000004090075a7 */ /* 0x000e62000800017f */
[----:B------:R-:W-:-:S05]  /*9220*/  VIADD R2, R7, 0x1 ;  /* 0x0000000107027836 */ /* 0x000fca0000000000 */
[----:B------:R-:W-:-:S04]  /*9230*/  ISETP.NE.AND P1, PT, R2, 0x12, PT ;  /* 0x000000120200780c */ /* 0x000fc80003f25270 */
[----:B------:R-:W-:Y:S02]  /*9240*/  SEL R3, RZ, 0x1, P1 ;  /* 0x00000001ff037807 */ /* 0x000fe40000800000 */
[----:B------:R-:W-:Y:S02]  /*9250*/  SEL R7, R2, RZ, P1 ;  /* 0x000000ff02077207 */ /* 0x000fe40000800000 */
[----:B------:R-:W-:-:S03]  /*9260*/  LOP3.LUT R12, R12, R3, RZ, 0x3c, !PT ;  /* 0x000000030c0c7212 */ /* 0x000fc600078e3cff */
[----:B0-----:R-:W-:Y:S01]  /*9270*/  IMAD R6, R7, 0x8, R0 ;  /* 0x0000000807067824 */ /* 0x001fe200078e0200 */
[----:B------:R-:W-:Y:S01]  /*9280*/  SHF.L.U32 R5, R12, 0x1f, RZ ;  /* 0x0000001f0c057819 */ /* 0x000fe200000006ff */
[----:B-1----:R-:W-:Y:S06]  /*9290*/  @!P0 BRA `(.L_x_195) ;  /* 0x0000000800e08947 */ /* 0x002fec0003800000 */
.L_x_222:
        /* <DEDUP_REMOVED lines=9> */
.L_x_223:
        /* <DEDUP_REMOVED lines=9> */
.L_x_224:
        /* <DEDUP_REMOVED lines=9> */
.L_x_225:
        /* <DEDUP_REMOVED lines=9> */
.L_x_226:
        /* <DEDUP_REMOVED lines=9> */
.L_x_227:
        /* <DEDUP_REMOVED lines=9> */
.L_x_228:
        /* <DEDUP_REMOVED lines=9> */
.L_x_229:
        /* <DEDUP_REMOVED lines=9> */
.L_x_230:
        /* <DEDUP_REMOVED lines=9> */
.L_x_231:
        /* <DEDUP_REMOVED lines=9> */
.L_x_232:
        /* <DEDUP_REMOVED lines=9> */
.L_x_233:
        /* <DEDUP_REMOVED lines=9> */
.L_x_234:
[----:B------:R-:W1:Y:S01]  /*9960*/  SYNCS.PHASECHK.TRANS64.TRYWAIT P0, [R6+URZ], R5 ;  /* 0x00000005060075a7 */ /* 0x000e62000800017f */
[----:B------:R-:W-:-:S05]  /*9970*/  VIADD R2, R7, 0x1 ;  /* 0x0000000107027836 */ /* 0x000fca0000000000 */
[----:B------:R-:W-:-:S04]  /*9980*/  ISETP.NE.AND P1, PT, R2, 0x12, PT ;  /* 0x000000120200780c */ /* 0x000fc80003f25270 */
[----:B0-----:R-:W-:Y:S02]  /*9990*/  SEL R4, RZ, 0x1, P1 ;  /* 0x00000001ff047807 */ /* 0x001fe40000800000 */
[----:B------:R-:W-:Y:S02]  /*99a0*/  SEL R3, R2, RZ, P1 ;  /* 0x000000ff02037207 */ /* 0x000fe40000800000 */
[----:B------:R-:W-:Y:S01]  /*99b0*/  LOP3.LUT R4, R11, R4, RZ, 0x3c, !PT ;  /* 0x000000040b047212 */ /* 0x000fe200078e3cff */
[----:B-1----:R-:W-:Y:S06]  /*99c0*/  @!P0 BRA `(.L_x_208) ;  /* 0x0000000800188947 */ /* 0x002fec0003800000 */
.L_x_235:
[----:B------:R-:W-:Y:S01]  /*99d0*/  IMAD R3, R3, 0x8, R0 ;  /* 0x0000000803037824 */ /* 0x000fe200078e0200 */
[----:B------:R-:W-:-:S07]  /*99e0*/  SHF.L.U32 R0, R4, 0x1f, RZ ;  /* 0x0000001f04007819 */ /* 0x000fce00000006ff */
.L_x_209:
[----:B-1----:R1:W2:Y:S02]  /*99f0*/  SYNCS.PHASECHK.TRANS64.TRYWAIT P0, [R3+URZ], R0 ;  /* 0x00000000030075a7 */ /* 0x0022a4000800017f */
[----:B--2---:R-:W-:Y:S05]  /*9a00*/  @!P0 NANOSLEEP.SYNCS 0x989680 ;  /* 0x009896800000895d */ /* 0x004fea0003900000 */
[----:B------:R-:W2:Y:S02]  /*9a10*/  @!P0 SYNCS.PHASECHK.TRANS64 P0, [R3+URZ], R0 ;  /* 0x00000000030085a7 */ /* 0x000ea4000800007f */
[----:B--2---:R-:W-:Y:S05]  /*9a20*/  @!P0 BRA `(.L_x_209) ;  /* 0xfffffffc00f08947 */ /* 0x004fea000383ffff */
.L_x_190:
[----:B------:R-:W-:Y:S05]  /*9a30*/  BSYNC B0 ;  /* 0x0000000000007941 */ /* 0x000fea0003800000 */
.L_x_189:
[----:B------:R-:W-:Y:S05]  /*9a40*/  EXIT ;  /* 0x000000000000794d */ /* 0x000fea0003800000 */
.L_x_20:
[----:B0-----:R-:W-:-:S04]  /*9a50*/  IMAD.U32 R18, RZ, RZ, UR15 ;  /* 0x0000000fff127e24 */ /* 0x001fc8000f8e00ff */
[----:B------:R0:W1:Y:S03]  /*9a60*/  SYNCS.PHASECHK.TRANS64.TRYWAIT P1, [R18+URZ+-0x8], R17 ;  /* 0xfffff811120075a7 */ /* 0x000066000802017f */
[----:B-1----:R-:W-:Y:S05]  /*9a70*/  @!P1 NANOSLEEP.SYNCS 0x989680 ;  /* 0x009896800000995d */ /* 0x002fea0003900000 */
[----:B------:R-:W1:Y:S02]  /*9a80*/  @!P1 SYNCS.PHASECHK.TRANS64 P1, [R18+URZ+-0x8], R17 ;  /* 0xfffff811120095a7 */ /* 0x000e64000802007f */
[----:B-1----:R-:W-:Y:S05]  /*9a90*/  @!P1 BRA `(.L_x_20) ;  /* 0xfffffffc00ec9947 */ /* 0x002fea000383ffff */
[----:B------:R-:W-:Y:S05]  /*9aa0*/  BRA `(.L_x_210) ;  /* 0xffffff7c00547947 */ /* 0x000fea000383ffff */
.L_x_25:
[----:B-1----:R-:W-:-:S04]  /*9ab0*/  IMAD.U32 R18, RZ, RZ, UR6 ;  /* 0x00000006ff127e24 */ /* 0x002fc8000f8e00ff */
[----:B------:R1:W4:Y:S03]  /*9ac0*/  SYNCS.PHASECHK.TRANS64.TRYWAIT P1, [R18+URZ], R17 ;  /* 0x00000011120075a7 */ /* 0x000326000802017f */
[----:B----4-:R-:W-:Y:S05]  /*9ad0*/  @!P1 NANOSLEEP.SYNCS 0x989680 ;  /* 0x009896800000995d */ /* 0x010fea0003900000 */
[----:B------:R-:W4:Y:S02]  /*9ae0*/  @!P1 SYNCS.PHASECHK.TRANS64 P1, [R18+URZ], R17 ;  /* 0x00000011120095a7 */ /* 0x000f24000802007f */
[----:B----4-:R-:W-:Y:S05]  /*9af0*/  @!P1 BRA `(.L_x_25) ;  /* 0xfffffffc00ec9947 */ /* 0x010fea000383ffff */
[----:B------:R-:W-:Y:S05]  /*9b00*/  BRA `(.L_x_24) ;  /* 0xffffff8000807947 */ /* 0x000fea000383ffff */
.L_x_31:
[----:B-1----:R-:W-:-:S04]  /*9b10*/  IMAD.U32 R21, RZ, RZ, UR9 ;  /* 0x00000009ff157e24 */ /* 0x002fc8000f8e00ff */
[----:B------:R1:W4:Y:S03]  /*9b20*/  SYNCS.PHASECHK.TRANS64.TRYWAIT P1, [R21+URZ], R20 ;  /* 0x00000014150075a7 */ /* 0x000326000802017f */
[----:B----4-:R-:W-:Y:S05]  /*9b30*/  @!P1 NANOSLEEP.SYNCS 0x989680 ;  /* 0x009896800000995d */ /* 0x010fea0003900000 */
[----:B------:R-:W4:Y:S02]  /*9b40*/  @!P1 SYNCS.PHASECHK.TRANS64 P1, [R21+URZ], R20 ;  /* 0x00000014150095a7 */ /* 0x000f24000802007f */
[----:B----4-:R-:W-:Y:S05]  /*9b50*/  @!P1 BRA `(.L_x_31) ;  /* 0xfffffffc00ec9947 */ /* 0x010fea000383ffff */
[----:B------:R-:W-:Y:S05]  /*9b60*/  BRA `(.L_x_30) ;  /* 0xffffff8800b87947 */ /* 0x000fea000383ffff */
.L_x_39:
[----:B01--4-:R-:W-:-:S04]  /*9b70*/  IMAD.U32 R19, RZ, RZ, UR15 ;  /* 0x0000000fff137e24 */ /* 0x013fc8000f8e00ff */
[----:B------:R0:W1:Y:S03]  /*9b80*/  SYNCS.PHASECHK.TRANS64.TRYWAIT P1, [R19+URZ+0x8], R18 ;  /* 0x00000812130075a7 */ /* 0x000066000802017f */
[----:B-1----:R-:W-:Y:S05]  /*9b90*/  @!P1 NANOSLEEP.SYNCS 0x989680 ;  /* 0x009896800000995d */ /* 0x002fea0003900000 */
[----:B------:R-:W1:Y:S02]  /*9ba0*/  @!P1 SYNCS.PHASECHK.TRANS64 P1, [R19+URZ+0x8], R18 ;  /* 0x00000812130095a7 */ /* 0x000e64000802007f */
[----:B-1----:R-:W-:Y:S05]  /*9bb0*/  @!P1 BRA `(.L_x_39) ;  /* 0xfffffffc00ec9947 */ /* 0x002fea000383ffff */
[----:B------:R-:W-:Y:S05]  /*9bc0*/  BRA `(.L_x_211) ;  /* 0xffffff98001c7947 */ /* 0x000fea000383ffff */
.L_x_176:
[----:B------:R-:W-:Y:S01]  /*9bd0*/  BSSY B1, `(.L_x_212) ;  /* 0x0000006000017945 */ /* 0x000fe20003800000 */
[----:B------:R-:W-:-:S07]  /*9be0*/  IMAD.MOV.U32 R10, RZ, RZ, -0x1 ;  /* 0xffffffffff0a7424 */ /* 0x000fce00078e00ff */
[----:B------:R-:W-:Y:S05]  /*9bf0*/  WARPSYNC.COLLECTIVE R10, `(.L_x_213) ;  /* 0x000000000a0c7348 */ /* 0x000fea0003c00000 */
[----:B------:R-:W-:Y:S02]  /*9c00*/  ELECT P1, UR62, PT ;  /* 0x00000000003e782f */ /* 0x000fe40003820000 */
[----:B------:R-:W-:Y:S01]  /*9c10*/  MOV R10, UR62 ;  /* 0x0000003e000a7c02 */ /* 0x000fe20008000f00 */
[----:B------:R-:W-:Y:S10]  /*9c20*/  ENDCOLLECTIVE ;  /* 0x000000000000791b */ /* 0x000ff40003800000 */
.L_x_213:
[----:B------:R-:W-:Y:S05]  /*9c30*/  BSYNC B1 ;  /* 0x0000000000017941 */ /* 0x000fea0003800000 */
.L_x_212:
[----:B------:R-:W-:Y:S05]  /*9c40*/  BRA `(.L_x_214) ;  /* 0xffffffe800047947 */ /* 0x000fea000383ffff */
.L_x_179:
[----:B0-----:R0:W1:Y:S02]  /*9c50*/  SYNCS.PHASECHK.TRANS64.TRYWAIT P1, [R19+URZ+0x90], R10 ;  /* 0x0000900a130075a7 */ /* 0x001064000802017f */
[----:B-1----:R-:W-:Y:S05]  /*9c60*/  @!P1 NANOSLEEP.SYNCS 0x989680 ;  /* 0x009896800000995d */ /* 0x002fea0003900000 */
[----:B------:R-:W1:Y:S02]  /*9c70*/  @!P1 SYNCS.PHASECHK.TRANS64 P1, [R19+URZ+0x90], R10 ;  /* 0x0000900a130095a7 */ /* 0x000e64000802007f */
[----:B-1----:R-:W-:Y:S05]  /*9c80*/  @!P1 BRA `(.L_x_179) ;  /* 0xfffffffc00f09947 */ /* 0x002fea000383ffff */
[----:B------:R-:W-:Y:S05]  /*9c90*/  BRA `(.L_x_215) ;  /* 0xffffffe800407947 */ /* 0x000fea000383ffff */
.L_x_188:
[----:B------:R-:W-:Y:S01]  /*9ca0*/  BSSY B0, `(.L_x_216) ;  /* 0x0000006000007945 */ /* 0x000fe20003800000 */
[----:B------:R-:W-:-:S07]  /*9cb0*/  IMAD.MOV.U32 R10, RZ, RZ, -0x1 ;  /* 0xffffffffff0a7424 */ /* 0x000fce00078e00ff */
[----:B------:R-:W-:Y:S05]  /*9cc0*/  WARPSYNC.COLLECTIVE R10, `(.L_x_217) ;  /* 0x000000000a0c7348 */ /* 0x000fea0003c00000 */
[----:B------:R-:W-:Y:S02]  /*9cd0*/  ELECT P1, UR62, PT ;  /* 0x00000000003e782f */ /* 0x000fe40003820000 */
[----:B------:R-:W-:Y:S01]  /*9ce0*/  MOV R10, UR62 ;  /* 0x0000003e000a7c02 */ /* 0x000fe20008000f00 */
[----:B------:R-:W-:Y:S10]  /*9cf0*/  ENDCOLLECTIVE ;  /* 0x000000000000791b */ /* 0x000ff40003800000 */
.L_x_217:
[----:B------:R-:W-:Y:S05]  /*9d00*/  BSYNC B0 ;  /* 0x0000000000007941 */ /* 0x000fea0003800000 */
.L_x_216:
[----:B------:R-:W-:Y:S01]  /*9d10*/  PLOP3.LUT P0, PT, P1, PT, PT, 0x80, 0x0 ;  /* 0x000000000000781c */ /* 0x000fe20000f0f070 */
[----:B------:R-:W-:-:S12]  /*9d20*/  BRA `(.L_x_218) ;  /* 0xfffffff0009c7947 */ /* 0x000fd8000383ffff */
.L_x_192:
[----:B0-----:R0:W1:Y:S02]  /*9d30*/  SYNCS.PHASECHK.TRANS64.TRYWAIT P0, [R5+URZ], R2 ;  /* 0x00000002050075a7 */ /* 0x001064000800017f */
[----:B-1----:R-:W-:Y:S05]  /*9d40*/  @!P0 NANOSLEEP.SYNCS 0x989680 ;  /* 0x009896800000895d */ /* 0x002fea0003900000 */
[----:B------:R-:W1:Y:S02]  /*9d50*/  @!P0 SYNCS.PHASECHK.TRANS64 P0, [R5+URZ], R2 ;  /* 0x00000002050085a7 */ /* 0x000e64000800007f */
[----:B-1----:R-:W-:Y:S05]  /*9d60*/  @!P0 BRA `(.L_x_192) ;  /* 0xfffffffc00f08947 */ /* 0x002fea000383ffff */
[----:B------:R-:W-:Y:S05]  /*9d70*/  BRA `(.L_x_219) ;  /* 0xfffffff000dc7947 */ /* 0x000fea000383ffff */
.L_x_193:
[----:B0-----:R0:W1:Y:S02]  /*9d80*/  SYNCS.PHASECHK.TRANS64.TRYWAIT P0, [R7+URZ], R4 ;  /* 0x00000004070075a7 */ /* 0x001064000800017f */
[----:B-1----:R-:W-:Y:S05]  /*9d90*/  @!P0 NANOSLEEP.SYNCS 0x989680 ;  /* 0x009896800000895d */ /* 0x002fea0003900000 */
[----:B------:R-:W1:Y:S02]  /*9da0*/  @!P0 SYNCS.PHASECHK.TRANS64 P0, [R7+URZ], R4 ;  /* 0x00000004070085a7 */ /* 0x000e64000800007f */
[----:B-1----:R-:W-:Y:S05]  /*9db0*/  @!P0 BRA `(.L_x_193) ;  /* 0xfffffffc00f08947 */ /* 0x002fea000383ffff */
[----:B------:R-:W-:Y:S05]  /*9dc0*/  BRA `(.L_x_220) ;  /* 0xfffffff000ec7947 */ /* 0x000fea000383ffff */
.L_x_194:
[----:B0-----:R0:W1:Y:S02]  /*9dd0*/  SYNCS.PHASECHK.TRANS64.TRYWAIT P0, [R6+URZ], R5 ;  /* 0x00000005060075a7 */ /* 0x001064000800017f */
[----:B-1----:R-:W-:Y:S05]  /*9de0*/  @!P0 NANOSLEEP.SYNCS 0x989680 ;  /* 0x009896800000895d */ /* 0x002fea0003900000 */
[----:B------:R-:W1:Y:S02]  /*9df0*/  @!P0 SYNCS.PHASECHK.TRANS64 P0, [R6+URZ], R5 ;  /* 0x00000005060085a7 */ /* 0x000e64000800007f */
[----:B-1----:R-:W-:Y:S05]  /*9e00*/  @!P0 BRA `(.L_x_194) ;  /* 0xfffffffc00f08947 */ /* 0x002fea000383ffff */
[----:B------:R-:W-:Y:S05]  /*9e10*/  BRA `(.L_x_221) ;  /* 0xfffffff000fc7947 */ /* 0x000fea000383ffff */
.L_x_195:
[----:B0-----:R0:W1:Y:S02]  /*9e20*/  SYNCS.PHASECHK.TRANS64.TRYWAIT P0, [R9+URZ], R4 ;  /* 0x00000004090075a7 */ /* 0x001064000800017f */
[----:B-1----:R-:W-:Y:S05]  /*9e30*/  @!P0 NANOSLEEP.SYNCS 0x989680 ;  /* 0x009896800000895d */ /* 0x002fea0003900000 */
[----:B------:R-:W1:Y:S02]  /*9e40*/  @!P0 SYNCS.PHASECHK.TRANS64 P0, [R9+URZ], R4 ;  /* 0x00000004090085a7 */ /* 0x000e64000800007f */
[----:B-1----:R-:W-:Y:S05]  /*9e50*/  @!P0 BRA `(.L_x_195) ;  /* 0xfffffffc00f08947 */ /* 0x002fea000383ffff */
[----:B------:R-:W-:Y:S05]  /*9e60*/  BRA `(.L_x_222) ;  /* 0xfffffff4000c7947 */ /* 0x000fea000383ffff */
.L_x_196:
[----:B0-----:R0:W1:Y:S02]  /*9e70*/  SYNCS.PHASECHK.TRANS64.TRYWAIT P0, [R6+URZ], R5 ;  /* 0x00000005060075a7 */ /* 0x001064000800017f */
[----:B-1----:R-:W-:Y:S05]  /*9e80*/  @!P0 NANOSLEEP.SYNCS 0x989680 ;  /* 0x009896800000895d */ /* 0x002fea0003900000 */
[----:B------:R-:W1:Y:S02]  /*9e90*/  @!P0 SYNCS.PHASECHK.TRANS64 P0, [R6+URZ], R5 ;  /* 0x00000005060085a7 */ /* 0x000e64000800007f */
[----:B-1----:R-:W-:Y:S05]  /*9ea0*/  @!P0 BRA `(.L_x_196) ;  /* 0xfffffffc00f08947 */ /* 0x002fea000383ffff */
[----:B------:R-:W-:Y:S05]  /*9eb0*/  BRA `(.L_x_223) ;  /* 0xfffffff4001c7947 */ /* 0x000fea000383ffff */
.L_x_197:
[----:B0-----:R0:W1:Y:S02]  /*9ec0*/  SYNCS.PHASECHK.TRANS64.TRYWAIT P0, [R9+URZ], R4 ;  /* 0x00000004090075a7 */ /* 0x001064000800017f */
[----:B-1----:R-:W-:Y:S05]  /*9ed0*/  @!P0 NANOSLEEP.SYNCS 0x989680 ;  /* 0x009896800000895d */ /* 0x002fea0003900000 */
[----:B------:R-:W1:Y:S02]  /*9ee0*/  @!P0 SYNCS.PHASECHK.TRANS64 P0, [R9+URZ], R4 ;  /* 0x00000004090085a7 */ /* 0x000e64000800007f */
[----:B-1----:R-:W-:Y:S05]  /*9ef0*/  @!P0 BRA `(.L_x_197) ;  /* 0xfffffffc00f08947 */ /* 0x002fea000383ffff */
[----:B------:R-:W-:Y:S05]  /*9f00*/  BRA `(.L_x_224) ;  /* 0xfffffff4002c7947 */ /* 0x000fea000383ffff */
.L_x_198:
[----:B0-----:R0:W1:Y:S02]  /*9f10*/  SYNCS.PHASECHK.TRANS64.TRYWAIT P0, [R6+URZ], R5 ;  /* 0x00000005060075a7 */ /* 0x001064000800017f */
[----:B-1----:R-:W-:Y:S05]  /*9f20*/  @!P0 NANOSLEEP.SYNCS 0x989680 ;  /* 0x009896800000895d */ /* 0x002fea0003900000 */
[----:B------:R-:W1:Y:S02]  /*9f30*/  @!P0 SYNCS.PHASECHK.TRANS64 P0, [R6+URZ], R5 ;  /* 0x00000005060085a7 */ /* 0x000e64000800007f */
[----:B-1----:R-:W-:Y:S05]  /*9f40*/  @!P0 BRA `(.L_x_198) ;  /* 0xfffffffc00f08947 */ /* 0x002fea000383ffff */
[----:B------:R-:W-:Y:S05]  /*9f50*/  BRA `(.L_x_225) ;  /* 0xfffffff4003c7947 */ /* 0x000fea000383ffff */
.L_x_199:
[----:B0-----:R0:W1:Y:S02]  /*9f60*/  SYNCS.PHASECHK.TRANS64.TRYWAIT P0, [R9+URZ], R4 ;  /* 0x00000004090075a7 */ /* 0x001064000800017f */
[----:B-1----:R-:W-:Y:S05]  /*9f70*/  @!P0 NANOSLEEP.SYNCS 0x989680 ;  /* 0x009896800000895d */ /* 0x002fea0003900000 */
[----:B------:R-:W1:Y:S02]  /*9f80*/  @!P0 SYNCS.PHASECHK.TRANS64 P0, [R9+URZ], R4 ;  /* 0x00000004090085a7 */ /* 0x000e64000800007f */
[----:B-1----:R-:W-:Y:S05]  /*9f90*/  @!P0 BRA `(.L_x_199) ;  /* 0xfffffffc00f08947 */ /* 0x002fea000383ffff */
[----:B------:R-:W-:Y:S05]  /*9fa0*/  BRA `(.L_x_226) ;  /* 0xfffffff4004c7947 */ /* 0x000fea000383ffff */
.L_x_200:
[----:B0-----:R0:W1:Y:S02]  /*9fb0*/  SYNCS.PHASECHK.TRANS64.TRYWAIT P0, [R6+URZ], R5 ;  /* 0x00000005060075a7 */ /* 0x001064000800017f */
[----:B-1----:R-:W-:Y:S05]  /*9fc0*/  @!P0 NANOSLEEP.SYNCS 0x989680 ;  /* 0x009896800000895d */ /* 0x002fea0003900000 */
[----:B------:R-:W1:Y:S02]  /*9fd0*/  @!P0 SYNCS.PHASECHK.TRANS64 P0, [R6+URZ], R5 ;  /* 0x00000005060085a7 */ /* 0x000e64000800007f */
[----:B-1----:R-:W-:Y:S05]  /*9fe0*/  @!P0 BRA `(.L_x_200) ;  /* 0xfffffffc00f08947 */ /* 0x002fea000383ffff */
[----:B------:R-:W-:Y:S05]  /*9ff0*/  BRA `(.L_x_227) ;  /* 0xfffffff4005c7947 */ /* 0x000fea000383ffff */
.L_x_201:
[----:B0-----:R0:W1:Y:S02]  /*a000*/  SYNCS.PHASECHK.TRANS64.TRYWAIT P0, [R9+URZ], R4 ;  /* 0x00000004090075a7 */ /* 0x001064000800017f */
[----:B-1----:R-:W-:Y:S05]  /*a010*/  @!P0 NANOSLEEP.SYNCS 0x989680 ;  /* 0x009896800000895d */ /* 0x002fea0003900000 */
[----:B------:R-:W1:Y:S02]  /*a020*/  @!P0 SYNCS.PHASECHK.TRANS64 P0, [R9+URZ], R4 ;  /* 0x00000004090085a7 */ /* 0x000e64000800007f */
[----:B-1----:R-:W-:Y:S05]  /*a030*/  @!P0 BRA `(.L_x_201) ;  /* 0xfffffffc00f08947 */ /* 0x002fea000383ffff */
[----:B------:R-:W-:Y:S05]  /*a040*/  BRA `(.L_x_228) ;  /* 0xfffffff4006c7947 */ /* 0x000fea000383ffff */
.L_x_202:
[----:B0-----:R0:W1:Y:S02]  /*a050*/  SYNCS.PHASECHK.TRANS64.TRYWAIT P0, [R6+URZ], R5 ;  /* 0x00000005060075a7 */ /* 0x001064000800017f */
[----:B-1----:R-:W-:Y:S05]  /*a060*/  @!P0 NANOSLEEP.SYNCS 0x989680 ;  /* 0x009896800000895d */ /* 0x002fea0003900000 */
[----:B------:R-:W1:Y:S02]  /*a070*/  @!P0 SYNCS.PHASECHK.TRANS64 P0, [R6+URZ], R5 ;  /* 0x00000005060085a7 */ /* 0x000e64000800007f */
[----:B-1----:R-:W-:Y:S05]  /*a080*/  @!P0 BRA `(.L_x_202) ;  /* 0xfffffffc00f08947 */ /* 0x002fea000383ffff */
[----:B------:R-:W-:Y:S05]  /*a090*/  BRA `(.L_x_229) ;  /* 0xfffffff4007c7947 */ /* 0x000fea000383ffff */
.L_x_203:
[----:B0-----:R0:W1:Y:S02]  /*a0a0*/  SYNCS.PHASECHK.TRANS64.TRYWAIT P0, [R9+URZ], R4 ;  /* 0x00000004090075a7 */ /* 0x001064000800017f */
[----:B-1----:R-:W-:Y:S05]  /*a0b0*/  @!P0 NANOSLEEP.SYNCS 0x989680 ;  /* 0x009896800000895d */ /* 0x002fea0003900000 */
[----:B------:R-:W1:Y:S02]  /*a0c0*/  @!P0 SYNCS.PHASECHK.TRANS64 P0, [R9+URZ], R4 ;  /* 0x00000004090085a7 */ /* 0x000e64000800007f */
[----:B-1----:R-:W-:Y:S05]  /*a0d0*/  @!P0 BRA `(.L_x_203) ;  /* 0xfffffffc00f08947 */ /* 0x002fea000383ffff */
[----:B------:R-:W-:Y:S05]  /*a0e0*/  BRA `(.L_x_230) ;  /* 0xfffffff4008c7947 */ /* 0x000fea000383ffff */
.L_x_204:
[----:B0-----:R0:W1:Y:S02]  /*a0f0*/  SYNCS.PHASECHK.TRANS64.TRYWAIT P0, [R6+URZ], R5 ;  /* 0x00000005060075a7 */ /* 0x001064000800017f */
[----:B-1----:R-:W-:Y:S05]  /*a100*/  @!P0 NANOSLEEP.SYNCS 0x989680 ;  /* 0x009896800000895d */ /* 0x002fea0003900000 */
[----:B------:R-:W1:Y:S02]  /*a110*/  @!P0 SYNCS.PHASECHK.TRANS64 P0, [R6+URZ], R5 ;  /* 0x00000005060085a7 */ /* 0x000e64000800007f */
[----:B-1----:R-:W-:Y:S05]  /*a120*/  @!P0 BRA `(.L_x_204) ;  /* 0xfffffffc00f08947 */ /* 0x002fea000383ffff */
[----:B------:R-:W-:Y:S05]  /*a130*/  BRA `(.L_x_231) ;  /* 0xfffffff4009c7947 */ /* 0x000fea000383ffff */
.L_x_205:
[----:B0-----:R0:W1:Y:S02]  /*a140*/  SYNCS.PHASECHK.TRANS64.TRYWAIT P0, [R9+URZ], R4 ;  /* 0x00000004090075a7 */ /* 0x001064000800017f */
[----:B-1----:R-:W-:Y:S05]  /*a150*/  @!P0 NANOSLEEP.SYNCS 0x989680 ;  /* 0x009896800000895d */ /* 0x002fea0003900000 */
[----:B------:R-:W1:Y:S02]  /*a160*/  @!P0 SYNCS.PHASECHK.TRANS64 P0, [R9+URZ], R4 ;  /* 0x00000004090085a7 */ /* 0x000e64000800007f */
[----:B-1----:R-:W-:Y:S05]  /*a170*/  @!P0 BRA `(.L_x_205) ;  /* 0xfffffffc00f08947 */ /* 0x002fea000383ffff */
[----:B------:R-:W-:Y:S05]  /*a180*/  BRA `(.L_x_232) ;  /* 0xfffffff400ac7947 */ /* 0x000fea000383ffff */
.L_x_206:
[----:B0-----:R0:W1:Y:S02]  /*a190*/  SYNCS.PHASECHK.TRANS64.TRYWAIT P0, [R6+URZ], R5 ;  /* 0x00000005060075a7 */ /* 0x001064000800017f */
[----:B-1----:R-:W-:Y:S05]  /*a1a0*/  @!P0 NANOSLEEP.SYNCS 0x989680 ;  /* 0x009896800000895d */ /* 0x002fea0003900000 */
[----:B------:R-:W1:Y:S02]  /*a1b0*/  @!P0 SYNCS.PHASECHK.TRANS64 P0, [R6+URZ], R5 ;  /* 0x00000005060085a7 */ /* 0x000e64000800007f */
[----:B-1----:R-:W-:Y:S05]  /*a1c0*/  @!P0 BRA `(.L_x_206) ;  /* 0xfffffffc00f08947 */ /* 0x002fea000383ffff */
[----:B------:R-:W-:Y:S05]  /*a1d0*/  BRA `(.L_x_233) ;  /* 0xfffffff400bc7947 */ /* 0x000fea000383ffff */
.L_x_207:
[----:B0-----:R0:W1:Y:S02]  /*a1e0*/  SYNCS.PHASECHK.TRANS64.TRYWAIT P0, [R9+URZ], R4 ;  /* 0x00000004090075a7 */ /* 0x001064000800017f */
[----:B-1----:R-:W-:Y:S05]  /*a1f0*/  @!P0 NANOSLEEP.SYNCS 0x989680 ;  /* 0x009896800000895d */ /* 0x002fea0003900000 */
[----:B------:R-:W1:Y:S02]  /*a200*/  @!P0 SYNCS.PHASECHK.TRANS64 P0, [R9+URZ], R4 ;  /* 0x00000004090085a7 */ /* 0x000e64000800007f */
[----:B-1----:R-:W-:Y:S05]  /*a210*/  @!P0 BRA `(.L_x_207) ;  /* 0xfffffffc00f08947 */ /* 0x002fea000383ffff */
[----:B------:R-:W-:Y:S05]  /*a220*/  BRA `(.L_x_234) ;  /* 0xfffffff400cc7947 */ /* 0x000fea000383ffff */
.L_x_208:
[----:B0-----:R0:W1:Y:S02]  /*a230*/  SYNCS.PHASECHK.TRANS64.TRYWAIT P0, [R6+URZ], R5 ;  /* 0x00000005060075a7 */ /* 0x001064000800017f */
[----:B-1----:R-:W-:Y:S05]  /*a240*/  @!P0 NANOSLEEP.SYNCS 0x989680 ;  /* 0x009896800000895d */ /* 0x002fea0003900000 */
[----:B------:R-:W1:Y:S02]  /*a250*/  @!P0 SYNCS.PHASECHK.TRANS64 P0, [R6+URZ], R5 ;  /* 0x00000005060085a7 */ /* 0x000e64000800007f */
[----:B-1----:R-:W-:Y:S05]  /*a260*/  @!P0 BRA `(.L_x_208) ;  /* 0xfffffffc00f08947 */ /* 0x002fea000383ffff */
[----:B------:R-:W-:Y:S05]  /*a270*/  BRA `(.L_x_235) ;  /* 0xfffffff400d47947 */ /* 0x000fea000383ffff */
.L_x_236:
[----:B------:R-:W-:-:S00]  /*a280*/  BRA `(.L_x_236) ;  /* 0xfffffffc00fc7947 */ /* 0x000fc0000383ffff */
[----:B------:R-:W-:-:S00]  /*a290*/  NOP ;  /* 0x0000000000007918 */ /* 0x000fc00000000000 */
        /* <DEDUP_REMOVED lines=14> */
.L_x_237:


//--------------------- .nv.shared._ZN7cutlass13device_kernelINS_4gemm6kernel13GemmUniversalIN4cute5tupleIJiiiiEEENS1_10collective13CollectiveMmaINS1_37MainloopSm90TmaGmmaWarpSpecializedFP8ILi18ENS5_IJNS4_1CILi1EEENSA_ILi2EEESB_EEENS1_32KernelTmaWarpSpecializedPingpongEEENS5_IJNSA_ILi64EEENSA_ILi128EEESG_EEENS_12float_e4m3_tENS5_IJlSB_lEEESJ_SK_NS4_8TiledMMAINS4_8MMA_AtomIJNS4_4SM904GMMA31MMA_64x128x32_F32E4M3E4M3_SS_TNILNSO_7ScaleInE1ELSQ_1EEEEEENS4_6LayoutINS5_IJSB_SB_SB_EEENS5_IJNSA_ILi0EEESV_SV_EEEEENS5_IJNS4_10UnderscoreESY_SY_EEEEENS4_23SM90_TMA_LOAD_MULTICASTENS4_14ComposedLayoutINS4_7SwizzleILi2ELi4ELi3EEENS4_18smem_ptr_flag_bitsILi8EEENST_INS5_IJNSA_ILi8EEESG_EEENS5_IJSG_SB_EEEEEEEvNS4_8identityENS4_13SM90_TMA_LOADES1B_vS1C_EENS_8epilogue10collective6detail29Sm90TmaWarpSpecializedAdapterINS1G_15DefaultEpilogueISJ_SK_SK_NS1F_6thread17LinearCombinationISJ_Li1EffLNS1K_9ScaleType4KindE0ELNS_15FloatRoundStyleE2ESJ_EENS1_15EpilogueDefaultEEEEEvvEEEEvNT_6ParamsE --------------------------
	.section	.nv.shared._ZN7cutlass13device_kernelINS_4gemm6kernel13GemmUniversalIN4cute5tupleIJiiiiEEENS1_10collective13CollectiveMmaINS1_37MainloopSm90TmaGmmaWarpSpecializedFP8ILi18ENS5_IJNS4_1CILi1EEENSA_ILi2EEESB_EEENS1_32KernelTmaWarpSpecializedPingpongEEENS5_IJNSA_ILi64EEENSA_ILi128EEESG_EEENS_12float_e4m3_tENS5_IJlSB_lEEESJ_SK_NS4_8TiledMMAINS4_8MMA_AtomIJNS4_4SM904GMMA31MMA_64x128x32_F32E4M3E4M3_SS_TNILNSO_7ScaleInE1ELSQ_1EEEEEENS4_6LayoutINS5_IJSB_SB_SB_EEENS5_IJNSA_ILi0EEESV_SV_EEEEENS5_IJNS4_10UnderscoreESY_SY_EEEEENS4_23SM90_TMA_LOAD_MULTICASTENS4_14ComposedLayoutINS4_7SwizzleILi2ELi4ELi3EEENS4_18smem_ptr_flag_bitsILi8EEENST_INS5_IJNSA_ILi8EEESG_EEENS5_IJSG_SB_EEEEEEEvNS4_8identityENS4_13SM90_TMA_LOADES1B_vS1C_EENS_8epilogue10collective6detail29Sm90TmaWarpSpecializedAdapterINS1G_15DefaultEpilogueISJ_SK_SK_NS1F_6thread17LinearCombinationISJ_Li1EffLNS1K_9ScaleType4KindE0ELNS_15FloatRoundStyleE2ESJ_EENS1_15EpilogueDefaultEEEEEvvEEEEvNT_6ParamsE,"aw",@nobits
	.sectionflags	@""
	.align	16
	.zero		1024


//--------------------- .nv.shared.reserved.0     --------------------------
	.section	.nv.shared.reserved.0,"aw",@nobits
	.weak		__nv_reservedSMEM_offset_0_alias
	.size		__nv_reservedSMEM_offset_0_alias, 0, 0
	.other		__nv_reservedSMEM_offset_0_alias,@"STO_CUDA_RESERVED_SHARED STV_DEFAULT"
__nv_reservedSMEM_offset_0_alias:
	.zero		0


//--------------------- .nv.global                --------------------------
	.section	.nv.global,"aw",@nobits
.nv.global:
	.type		_ZN40_INTERNAL_53197881_4_k_cu_64dca917_255124cute1_E,@object
	.size		_ZN40_INTERNAL_53197881_4_k_cu_64dca917_255124cute1_E,(_ZN40_INTERNAL_53197881_4_k_cu_64dca917_255124cuda3std3__45__cpo6cbeginE - _ZN40_INTERNAL_53197881_4_k_cu_64dca917_255124cute1_E)
_ZN40_INTERNAL_53197881_4_k_cu_64dca917_255124cute1_E:
	.zero		1
	.type		_ZN40_INTERNAL_53197881_4_k_cu_64dca917_255124cuda3std3__45__cpo6cbeginE,@object
	.size		_ZN40_INTERNAL_53197881_4_k_cu_64dca917_255124cuda3std3__45__cpo6cbeginE,(_ZN40_INTERNAL_53197881_4_k_cu_64dca917_255124cuda3std3__48in_placeE - _ZN40_INTERNAL_53197881_4_k_cu_64dca917_255124cuda3std3__45__cpo6cbeginE)
_ZN40_INTERNAL_53197881_4_k_cu_64dca917_255124cuda3std3__45__cpo6cbeginE:
	.zero		1
	.type		_ZN40_INTERNAL_53197881_4_k_cu_64dca917_255124cuda3std3__48in_placeE,@object
	.size		_ZN40_INTERNAL_53197881_4_k_cu_64dca917_255124cuda3std3__48in_placeE,(_ZN40_INTERNAL_53197881_4_k_cu_64dca917_255124cuda3std6ranges3__45__cpo9iter_moveE - _ZN40_INTERNAL_53197881_4_k_cu_64dca917_255124cuda3std3__48in_placeE)
_ZN40_INTERNAL_53197881_4_k_cu_64dca917_255124cuda3std3__48in_placeE:
	.zero		1
	.type		_ZN40_INTERNAL_53197881_4_k_cu_64dca917_255124cuda3std6ranges3__45__cpo9iter_moveE,@object
	.size		_ZN40_INTERNAL_53197881_4_k_cu_64dca917_255124cuda3std6ranges3__45__cpo9iter_moveE,(_ZN40_INTERNAL_53197881_4_k_cu_64dca917_255124cuda3std3__45__cpo5beginE - _ZN40_INTERNAL_53197881_4_k_cu_64dca917_255124cuda3std6ranges3__45__cpo9iter_moveE)
_ZN40_INTERNAL_53197881_4_k_cu_64dca917_255124cuda3std6ranges3__45__cpo9iter_moveE:
	.zero		1
	.type		_ZN40_INTERNAL_53197881_4_k_cu_64dca917_255124cuda3std3__45__cpo5beginE,@object
	.size		_ZN40_INTERNAL_53197881_4_k_cu_64dca917_255124cuda3std3__45__cpo5beginE,(_ZN40_INTERNAL_53197881_4_k_cu_64dca917_255124cuda3std3__442_GLOBAL__N__53197881_4_k_cu_64dca917_255126ignoreE - _ZN40_INTERNAL_53197881_4_k_cu_64dca917_255124cuda3std3__45__cpo5beginE)
_ZN40_INTERNAL_53197881_4_k_cu_64dca917_255124cuda3std3__45__cpo5beginE:
	.zero		1
	.type		_ZN40_INTERNAL_53197881_4_k_cu_64dca917_255124cuda3std3__442_GLOBAL__N__53197881_4_k_cu_64dca917_255126ignoreE,@object
	.size		_ZN40_INTERNAL_53197881_4_k_cu_64dca917_255124cuda3std3__442_GLOBAL__N__53197881_4_k_cu_64dca917_255126ignoreE,(_ZN40_INTERNAL_53197881_4_k_cu_64dca917_255124cute7productE - _ZN40_INTERNAL_53197881_4_k_cu_64dca917_255124cuda3std3__442_GLOBAL__N__53197881_4_k_cu_64dca917_255126ignoreE)
_ZN40_INTERNAL_53197881_4_k_cu_64dca917_255124cuda3std3__442_GLOBAL__N__53197881_4_k_cu_64dca917_255126ignoreE:
	.zero		1
	.type		_ZN40_INTERNAL_53197881_4_k_cu_64dca917_255124cute7productE,@object
	.size		_ZN40_INTERNAL_53197881_4_k_cu_64dca917_255124cute7productE,(_ZN40_INTERNAL_53197881_4_k_cu_64dca917_255124cuda3std3__45__cpo3endE - _ZN40_INTERNAL_53197881_4_k_cu_64dca917_255124cute7productE)
_ZN40_INTERNAL_53197881_4_k_cu_64dca917_255124cute7productE:
	.zero		1
	.type		_ZN40_INTERNAL_53197881_4_k_cu_64dca917_255124cuda3std3__45__cpo3endE,@object
	.size		_ZN40_INTERNAL_53197881_4_k_cu_64dca917_255124cuda3std3__45__cpo3endE,(_ZN40_INTERNAL_53197881_4_k_cu_64dca917_255124cuda3std3__419piecewise_constructE - _ZN40_INTERNAL_53197881_4_k_cu_64dca917_255124cuda3std3__45__cpo3endE)
_ZN40_INTERNAL_53197881_4_k_cu_64dca917_255124cuda3std3__45__cpo3endE:
	.zero		1
	.type		_ZN40_INTERNAL_53197881_4_k_cu_64dca917_255124cuda3std3__419piecewise_constructE,@object
	.size		_ZN40_INTERNAL_53197881_4_k_cu_64dca917_255124cuda3std3__419piecewise_constructE,(_ZN40_INTERNAL_53197881_4_k_cu_64dca917_255124cuda3std3__45__cpo4cendE - _ZN40_INTERNAL_53197881_4_k_cu_64dca917_255124cuda3std3__419piecewise_constructE)
_ZN40_INTERNAL_53197881_4_k_cu_64dca917_255124cuda3std3__419piecewise_constructE:
	.zero		1
	.type		_ZN40_INTERNAL_53197881_4_k_cu_64dca917_255124cuda3std3__45__cpo4cendE,@object
	.size		_ZN40_INTERNAL_53197881_4_k_cu_64dca917_255124cuda3std3__45__cpo4cendE,(_ZN40_INTERNAL_53197881_4_k_cu_64dca917_255124cuda3std6ranges3__45__cpo4swapE - _ZN40_INTERNAL_53197881_4_k_cu_64dca917_255124cuda3std3__45__cpo4cendE)
_ZN40_INTERNAL_53197881_4_k_cu_64dca917_255124cuda3std3__45__cpo4cendE:
	.zero		1
	.type		_ZN40_INTERNAL_53197881_4_k_cu_64dca917_255124cuda3std6ranges3__45__cpo4swapE,@object
	.size		_ZN40_INTERNAL_53197881_4_k_cu_64dca917_255124cuda3std6ranges3__45__cpo4swapE,(.L_7 - _ZN40_INTERNAL_53197881_4_k_cu_64dca917_255124cuda3std6ranges3__45__cpo4swapE)
_ZN40_INTERNAL_53197881_4_k_cu_64dca917_255124cuda3std6ranges3__45__cpo4swapE:
	.zero		1
.L_7:


//--------------------- .nv.constant0._ZN7cutlass13device_kernelINS_4gemm6kernel13GemmUniversalIN4cute5tupleIJiiiiEEENS1_10collective13CollectiveMmaINS1_37MainloopSm90TmaGmmaWarpSpecializedFP8ILi18ENS5_IJNS4_1CILi1EEENSA_ILi2EEESB_EEENS1_32KernelTmaWarpSpecializedPingpongEEENS5_IJNSA_ILi64EEENSA_ILi128EEESG_EEENS_12float_e4m3_tENS5_IJlSB_lEEESJ_SK_NS4_8TiledMMAINS4_8MMA_AtomIJNS4_4SM904GMMA31MMA_64x128x32_F32E4M3E4M3_SS_TNILNSO_7ScaleInE1ELSQ_1EEEEEENS4_6LayoutINS5_IJSB_SB_SB_EEENS5_IJNSA_ILi0EEESV_SV_EEEEENS5_IJNS4_10UnderscoreESY_SY_EEEEENS4_23SM90_TMA_LOAD_MULTICASTENS4_14ComposedLayoutINS4_7SwizzleILi2ELi4ELi3EEENS4_18smem_ptr_flag_bitsILi8EEENST_INS5_IJNSA_ILi8EEESG_EEENS5_IJSG_SB_EEEEEEEvNS4_8identityENS4_13SM90_TMA_LOADES1B_vS1C_EENS_8epilogue10collective6detail29Sm90TmaWarpSpecializedAdapterINS1G_15DefaultEpilogueISJ_SK_SK_NS1F_6thread17LinearCombinationISJ_Li1EffLNS1K_9ScaleType4KindE0ELNS_15FloatRoundStyleE2ESJ_EENS1_15EpilogueDefaultEEEEEvvEEEEvNT_6ParamsE --------------------------
	.section	.nv.constant0._ZN7cutlass13device_kernelINS_4gemm6kernel13GemmUniversalIN4cute5tupleIJiiiiEEENS1_10collective13CollectiveMmaINS1_37MainloopSm90TmaGmmaWarpSpecializedFP8ILi18ENS5_IJNS4_1CILi1EEENSA_ILi2EEESB_EEENS1_32KernelTmaWarpSpecializedPingpongEEENS5_IJNSA_ILi64EEENSA_ILi128EEESG_EEENS_12float_e4m3_tENS5_IJlSB_lEEESJ_SK_NS4_8TiledMMAINS4_8MMA_AtomIJNS4_4SM904GMMA31MMA_64x128x32_F32E4M3E4M3_SS_TNILNSO_7ScaleInE1ELSQ_1EEEEEENS4_6LayoutINS5_IJSB_SB_SB_EEENS5_IJNSA_ILi0EEESV_SV_EEEEENS5_IJNS4_10UnderscoreESY_SY_EEEEENS4_23SM90_TMA_LOAD_MULTICASTENS4_14ComposedLayoutINS4_7SwizzleILi2ELi4ELi3EEENS4_18smem_ptr_flag_bitsILi8EEENST_INS5_IJNSA_ILi8EEESG_EEENS5_IJSG_SB_EEEEEEEvNS4_8identityENS4_13SM90_TMA_LOADES1B_vS1C_EENS_8epilogue10collective6detail29Sm90TmaWarpSpecializedAdapterINS1G_15DefaultEpilogueISJ_SK_SK_NS1F_6thread17LinearCombinationISJ_Li1EffLNS1K_9ScaleType4KindE0ELNS_15FloatRoundStyleE2ESJ_EENS1_15EpilogueDefaultEEEEEvvEEEEvNT_6ParamsE,"a",@progbits
	.sectionflags	@""
	.align	4
.nv.constant0._ZN7cutlass13device_kernelINS_4gemm6kernel13GemmUniversalIN4cute5tupleIJiiiiEEENS1_10collective13CollectiveMmaINS1_37MainloopSm90TmaGmmaWarpSpecializedFP8ILi18ENS5_IJNS4_1CILi1EEENSA_ILi2EEESB_EEENS1_32KernelTmaWarpSpecializedPingpongEEENS5_IJNSA_ILi64EEENSA_ILi128EEESG_EEENS_12float_e4m3_tENS5_IJlSB_lEEESJ_SK_NS4_8TiledMMAINS4_8MMA_AtomIJNS4_4SM904GMMA31MMA_64x128x32_F32E4M3E4M3_SS_TNILNSO_7ScaleInE1ELSQ_1EEEEEENS4_6LayoutINS5_IJSB_SB_SB_EEENS5_IJNSA_ILi0EEESV_SV_EEEEENS5_IJNS4_10UnderscoreESY_SY_EEEEENS4_23SM90_TMA_LOAD_MULTICASTENS4_14ComposedLayoutINS4_7SwizzleILi2ELi4ELi3EEENS4_18smem_ptr_flag_bitsILi8EEENST_INS5_IJNSA_ILi8EEESG_EEENS5_IJSG_SB_EEEEEEEvNS4_8identityENS4_13SM90_TMA_LOADES1B_vS1C_EENS_8epilogue10collective6detail29Sm90TmaWarpSpecializedAdapterINS1G_15DefaultEpilogueISJ_SK_SK_NS1F_6thread17LinearCombinationISJ_Li1EffLNS1K_9ScaleType4KindE0ELNS_15FloatRoundStyleE2ESJ_EENS1_15EpilogueDefaultEEEEEvvEEEEvNT_6ParamsE:
	.zero		1664


//--------------------- SYMBOLS --------------------------

	.type		.nv.reservedSmem.offset0,@object
	.size		.nv.reservedSmem.offset0,0x4
